// auto-generated by cutlass_sweep.gemm — config: {"arch": "sm_90", "cluster_m": 2, "cluster_n": 1, "dtype": "bf16", "dtype_b": "bf16", "layout": "nt", "stages": 0, "tile_k": 32, "tile_m": 128, "tile_n": 192}
#include "cutlass/cutlass.h"
#include "cutlass/gemm/collective/collective_builder.hpp"
#include "cutlass/gemm/device/gemm_universal_adapter.h"
#include "cutlass/gemm/kernel/gemm_universal.hpp"
#include "cutlass/epilogue/collective/collective_builder.hpp"

using ElemA = cutlass::bfloat16_t;
using ElemB = cutlass::bfloat16_t;
using ElemCD = cutlass::bfloat16_t;
using Acc  = float;
using TileShape    = cute::Shape<cute::_128, cute::_192, cute::_32>;
using ClusterShape = cute::Shape<cute::_2, cute::_1, cute::_1>;

using CollectiveEpilogue = typename cutlass::epilogue::collective::CollectiveBuilder<
    cutlass::arch::Sm90, cutlass::arch::OpClassTensorOp,
    TileShape, ClusterShape,
    cutlass::epilogue::collective::EpilogueTileAuto,
    Acc, Acc,
    ElemCD, cutlass::layout::RowMajor, 128 / cutlass::sizeof_bits<ElemCD>::value,
    ElemCD, cutlass::layout::RowMajor, 128 / cutlass::sizeof_bits<ElemCD>::value,
    cutlass::epilogue::collective::EpilogueScheduleAuto
  >::CollectiveOp;

using CollectiveMainloop = typename cutlass::gemm::collective::CollectiveBuilder<
    cutlass::arch::Sm90, cutlass::arch::OpClassTensorOp,
    ElemA, cutlass::layout::RowMajor, 128 / cutlass::sizeof_bits<ElemA>::value,
    ElemB, cutlass::layout::ColumnMajor, 128 / cutlass::sizeof_bits<ElemB>::value,
    Acc,
    TileShape, ClusterShape,
    cutlass::gemm::collective::StageCountAutoCarveout<static_cast<int>(sizeof(typename CollectiveEpilogue::SharedStorage))>,
    cutlass::gemm::collective::KernelScheduleAuto
  >::CollectiveOp;

using GemmKernel = cutlass::gemm::kernel::GemmUniversal<
    cute::Shape<int,int,int,int>,
    CollectiveMainloop,
    CollectiveEpilogue
>;
using Gemm = cutlass::gemm::device::GemmUniversalAdapter<GemmKernel>;

// Force the device kernel symbol into the cubin without needing a host main.
auto* _anchor = &cutlass::device_kernel<GemmKernel>;


// ===== COMPILED SASS (sm_90a) =====

	.target	sm_90a

	.elftype	@"ET_EXEC"


//--------------------- .note.nv.tkinfo           --------------------------
	.section	.note.nv.tkinfo,"",@"SHT_NOTE"
	.sectionflags	@"SHF_NOTE_NV_TKINFO"
	.tkinfo
        /*0018*/ 	.word	0x00000002
        /*0030*/ 	.string	""
        /*0030*/ 	.string	"ptxas"
        /*0030*/ 	.string	"Cuda compilation tools, release 13.0, V13.0.88"
        /*0030*/ 	.string	"Build cuda_13.0.r13.0/compiler.36424714_0"
        /*0030*/ 	.string	"-arch sm_90a -m 64 "



//--------------------- .note.nv.cuinfo           --------------------------
	.section	.note.nv.cuinfo,"",@"SHT_NOTE"
	.sectionflags	@"SHF_NOTE_NV_CUINFO"
        /*0018*/ 	.short	0x0002
        /*001a*/ 	.short	0x005a
        /*001c*/ 	.short	0x0082
	.zero		2


//--------------------- .nv.info                  --------------------------
	.section	.nv.info,"",@"SHT_CUDA_INFO"
	.align	4


	//----- nvinfo : EIATTR_REGCOUNT
	.align		4
        /*0000*/ 	.byte	0x04, 0x2f
        /*0002*/ 	.short	(.L_15 - .L_14)
	.align		4
.L_14:
        /*0004*/ 	.word	index@(_ZN7cutlass13device_kernelINS_4gemm6kernel13GemmUniversalIN4cute5tupleIJiiiiEEENS1_10collective13CollectiveMmaINS1_34MainloopSm90TmaGmmaWarpSpecializedILi11ENS5_IJNS4_1CILi2EEENSA_ILi1EEESC_EEENS1_35KernelTmaWarpSpecializedCooperativeEEENS5_IJNSA_ILi128EEENSA_ILi192EEENSA_ILi32EEEEEENS_10bfloat16_tENS5_IJlSC_lEEESK_SL_NS4_8TiledMMAINS4_8MMA_AtomIJNS4_4SM904GMMA28MMA_64x192x16_F32BF16BF16_SSILNSP_5MajorE0ELSR_0ELNSP_7ScaleInE1ELSS_1EEEEEENS4_6LayoutISD_NS5_IJSC_NSA_ILi0EEESW_EEEEENS5_IJNS4_10UnderscoreESZ_SZ_EEEEENS4_13SM90_TMA_LOADENS4_14ComposedLayoutINS4_7SwizzleILi2ELi4ELi3EEENS4_18smem_ptr_flag_bitsILi16EEENSV_INS5_IJNSA_ILi8EEESI_EEENS5_IJSI_SC_EEEEEEEvNS4_8identityENS4_23SM90_TMA_LOAD_MULTICASTES1C_vS1D_EENS_8epilogue10collective6detail29Sm90TmaWarpSpecializedAdapterINS1H_15DefaultEpilogueISK_SL_SL_NS1G_6thread17LinearCombinationISK_Li1EffLNS1L_9ScaleType4KindE0ELNS_15FloatRoundStyleE2ESK_EENS1_15EpilogueDefaultEEEEEvvEEEEvNT_6ParamsE)
        /*0008*/ 	.word	0x000000a8


	//----- nvinfo : EIATTR_FRAME_SIZE
	.align		4
.L_15:
        /*000c*/ 	.byte	0x04, 0x11
        /*000e*/ 	.short	(.L_17 - .L_16)
	.align		4
.L_16:
        /*0010*/ 	.word	index@(_ZN7cutlass13device_kernelINS_4gemm6kernel13GemmUniversalIN4cute5tupleIJiiiiEEENS1_10collective13CollectiveMmaINS1_34MainloopSm90TmaGmmaWarpSpecializedILi11ENS5_IJNS4_1CILi2EEENSA_ILi1EEESC_EEENS1_35KernelTmaWarpSpecializedCooperativeEEENS5_IJNSA_ILi128EEENSA_ILi192EEENSA_ILi32EEEEEENS_10bfloat16_tENS5_IJlSC_lEEESK_SL_NS4_8TiledMMAINS4_8MMA_AtomIJNS4_4SM904GMMA28MMA_64x192x16_F32BF16BF16_SSILNSP_5MajorE0ELSR_0ELNSP_7ScaleInE1ELSS_1EEEEEENS4_6LayoutISD_NS5_IJSC_NSA_ILi0EEESW_EEEEENS5_IJNS4_10UnderscoreESZ_SZ_EEEEENS4_13SM90_TMA_LOADENS4_14ComposedLayoutINS4_7SwizzleILi2ELi4ELi3EEENS4_18smem_ptr_flag_bitsILi16EEENSV_INS5_IJNSA_ILi8EEESI_EEENS5_IJSI_SC_EEEEEEEvNS4_8identityENS4_23SM90_TMA_LOAD_MULTICASTES1C_vS1D_EENS_8epilogue10collective6detail29Sm90TmaWarpSpecializedAdapterINS1H_15DefaultEpilogueISK_SL_SL_NS1G_6thread17LinearCombinationISK_Li1EffLNS1L_9ScaleType4KindE0ELNS_15FloatRoundStyleE2ESK_EENS1_15EpilogueDefaultEEEEEvvEEEEvNT_6ParamsE)
        /*0014*/ 	.word	0x00000000


	//----- nvinfo : EIATTR_MIN_STACK_SIZE
	.align		4
.L_17:
        /*0018*/ 	.byte	0x04, 0x12
        /*001a*/ 	.short	(.L_19 - .L_18)
	.align		4
.L_18:
        /*001c*/ 	.word	index@(_ZN7cutlass13device_kernelINS_4gemm6kernel13GemmUniversalIN4cute5tupleIJiiiiEEENS1_10collective13CollectiveMmaINS1_34MainloopSm90TmaGmmaWarpSpecializedILi11ENS5_IJNS4_1CILi2EEENSA_ILi1EEESC_EEENS1_35KernelTmaWarpSpecializedCooperativeEEENS5_IJNSA_ILi128EEENSA_ILi192EEENSA_ILi32EEEEEENS_10bfloat16_tENS5_IJlSC_lEEESK_SL_NS4_8TiledMMAINS4_8MMA_AtomIJNS4_4SM904GMMA28MMA_64x192x16_F32BF16BF16_SSILNSP_5MajorE0ELSR_0ELNSP_7ScaleInE1ELSS_1EEEEEENS4_6LayoutISD_NS5_IJSC_NSA_ILi0EEESW_EEEEENS5_IJNS4_10UnderscoreESZ_SZ_EEEEENS4_13SM90_TMA_LOADENS4_14ComposedLayoutINS4_7SwizzleILi2ELi4ELi3EEENS4_18smem_ptr_flag_bitsILi16EEENSV_INS5_IJNSA_ILi8EEESI_EEENS5_IJSI_SC_EEEEEEEvNS4_8identityENS4_23SM90_TMA_LOAD_MULTICASTES1C_vS1D_EENS_8epilogue10collective6detail29Sm90TmaWarpSpecializedAdapterINS1H_15DefaultEpilogueISK_SL_SL_NS1G_6thread17LinearCombinationISK_Li1EffLNS1L_9ScaleType4KindE0ELNS_15FloatRoundStyleE2ESK_EENS1_15EpilogueDefaultEEEEEvvEEEEvNT_6ParamsE)
        /*0020*/ 	.word	0x00000000
.L_19:


//--------------------- .nv.compat                --------------------------
	.section	.nv.compat,"",@"SHT_CUDA_COMPAT_INFO"
	.align	4
        /*0000*/ 	.byte	0x02, 0x09, 0x01, 0x00, 0x02, 0x02, 0x04, 0x00, 0x02, 0x05, 0x05, 0x00, 0x03, 0x07, 0x01, 0x01
        /*0010*/ 	.byte	0x02, 0x03, 0x01, 0x00, 0x02, 0x06, 0x01, 0x00, 0x04, 0x0b, 0x08, 0x00, 0x00, 0x00, 0x00, 0x00
        /*0020*/ 	.byte	0x00, 0x00, 0x00, 0x00


//--------------------- .nv.info._ZN7cutlass13device_kernelINS_4gemm6kernel13GemmUniversalIN4cute5tupleIJiiiiEEENS1_10collective13CollectiveMmaINS1_34MainloopSm90TmaGmmaWarpSpecializedILi11ENS5_IJNS4_1CILi2EEENSA_ILi1EEESC_EEENS1_35KernelTmaWarpSpecializedCooperativeEEENS5_IJNSA_ILi128EEENSA_ILi192EEENSA_ILi32EEEEEENS_10bfloat16_tENS5_IJlSC_lEEESK_SL_NS4_8TiledMMAINS4_8MMA_AtomIJNS4_4SM904GMMA28MMA_64x192x16_F32BF16BF16_SSILNSP_5MajorE0ELSR_0ELNSP_7ScaleInE1ELSS_1EEEEEENS4_6LayoutISD_NS5_IJSC_NSA_ILi0EEESW_EEEEENS5_IJNS4_10UnderscoreESZ_SZ_EEEEENS4_13SM90_TMA_LOADENS4_14ComposedLayoutINS4_7SwizzleILi2ELi4ELi3EEENS4_18smem_ptr_flag_bitsILi16EEENSV_INS5_IJNSA_ILi8EEESI_EEENS5_IJSI_SC_EEEEEEEvNS4_8identityENS4_23SM90_TMA_LOAD_MULTICASTES1C_vS1D_EENS_8epilogue10collective6detail29Sm90TmaWarpSpecializedAdapterINS1H_15DefaultEpilogueISK_SL_SL_NS1G_6thread17LinearCombinationISK_Li1EffLNS1L_9ScaleType4KindE0ELNS_15FloatRoundStyleE2ESK_EENS1_15EpilogueDefaultEEEEEvvEEEEvNT_6ParamsE --------------------------
	.section	.nv.info._ZN7cutlass13device_kernelINS_4gemm6kernel13GemmUniversalIN4cute5tupleIJiiiiEEENS1_10collective13CollectiveMmaINS1_34MainloopSm90TmaGmmaWarpSpecializedILi11ENS5_IJNS4_1CILi2EEENSA_ILi1EEESC_EEENS1_35KernelTmaWarpSpecializedCooperativeEEENS5_IJNSA_ILi128EEENSA_ILi192EEENSA_ILi32EEEEEENS_10bfloat16_tENS5_IJlSC_lEEESK_SL_NS4_8TiledMMAINS4_8MMA_AtomIJNS4_4SM904GMMA28MMA_64x192x16_F32BF16BF16_SSILNSP_5MajorE0ELSR_0ELNSP_7ScaleInE1ELSS_1EEEEEENS4_6LayoutISD_NS5_IJSC_NSA_ILi0EEESW_EEEEENS5_IJNS4_10UnderscoreESZ_SZ_EEEEENS4_13SM90_TMA_LOADENS4_14ComposedLayoutINS4_7SwizzleILi2ELi4ELi3EEENS4_18smem_ptr_flag_bitsILi16EEENSV_INS5_IJNSA_ILi8EEESI_EEENS5_IJSI_SC_EEEEEEEvNS4_8identityENS4_23SM90_TMA_LOAD_MULTICASTES1C_vS1D_EENS_8epilogue10collective6detail29Sm90TmaWarpSpecializedAdapterINS1H_15DefaultEpilogueISK_SL_SL_NS1G_6thread17LinearCombinationISK_Li1EffLNS1L_9ScaleType4KindE0ELNS_15FloatRoundStyleE2ESK_EENS1_15EpilogueDefaultEEEEEvvEEEEvNT_6ParamsE,"",@"SHT_CUDA_INFO"
	.sectionflags	@""
	.align	4


	//----- nvinfo : EIATTR_CUDA_API_VERSION
	.align		4
        /*0000*/ 	.byte	0x04, 0x37
        /*0002*/ 	.short	(.L_21 - .L_20)
.L_20:
        /*0004*/ 	.word	0x00000082


	//----- nvinfo : EIATTR_KPARAM_INFO
	.align		4
.L_21:
        /*0008*/ 	.byte	0x04, 0x17
        /*000a*/ 	.short	(.L_23 - .L_22)
.L_22:
        /*000c*/ 	.word	0x00000000
        /*0010*/ 	.short	0x0000
        /*0012*/ 	.short	0x0070
        /*0014*/ 	.byte	0x00, 0xf0, 0x01, 0x10


	//----- nvinfo : EIATTR_SPARSE_MMA_MASK
	.align		4
.L_23:
        /*0018*/ 	.byte	0x03, 0x50
        /*001a*/ 	.short	0x0000


	//----- nvinfo : EIATTR_MAXREG_COUNT
	.align		4
        /*001c*/ 	.byte	0x03, 0x1b
        /*001e*/ 	.short	0x00a8


	//----- nvinfo : EIATTR_NUM_BARRIERS
	.align		4
        /*0020*/ 	.byte	0x02, 0x4c
        /*0022*/ 	.byte	0x01
	.zero		1


	//----- nvinfo : EIATTR_EXTERNS
	.align		4
        /*0024*/ 	.byte	0x04, 0x0f
        /*0026*/ 	.short	(.L_25 - .L_24)


	//   ....[0]....
	.align		4
.L_24:
        /*0028*/ 	.word	index@(__assertfail)


	//----- nvinfo : EIATTR_MERCURY_ISA_VERSION
	.align		4
.L_25:
        /*002c*/ 	.byte	0x03, 0x5f
        /*002e*/ 	.short	0x0101


	//----- nvinfo : EIATTR_INT_WARP_WIDE_INSTR_OFFSETS
	.align		4
        /*0030*/ 	.byte	0x04, 0x31
        /*0032*/ 	.short	(.L_27 - .L_26)


	//   ....[0]....
.L_26:
        /*0034*/ 	.word	0x000005a0


	//   ....[1]....
        /*0038*/ 	.word	0x000005d0


	//   ....[2]....
        /*003c*/ 	.word	0x00000790


	//   ....[3]....
        /*0040*/ 	.word	0x00001e00


	//----- nvinfo : EIATTR_COOP_GROUP_MASK_REGIDS
	.align		4
.L_27:
        /*0044*/ 	.byte	0x04, 0x29
        /*0046*/ 	.short	(.L_29 - .L_28)


	//   ....[0]....
.L_28:
        /*0048*/ 	.word	0xffffffff


	//   ....[1]....
        /*004c*/ 	.word	0xffffffff


	//   ....[2]....
        /*0050*/ 	.word	0xffffffff


	//   ....[3]....
        /*0054*/ 	.word	0xffffffff


	//   ....[4]....
        /*0058*/ 	.word	0xffffffff


	//   ....[5]....
        /*005c*/ 	.word	0xffffffff


	//----- nvinfo : EIATTR_COOP_GROUP_INSTR_OFFSETS
	.align		4
.L_29:
        /*0060*/ 	.byte	0x04, 0x28
        /*0062*/ 	.short	(.L_31 - .L_30)


	//   ....[0]....
.L_30:
        /*0064*/ 	.word	0x00000060


	//   ....[1]....
        /*0068*/ 	.word	0x00000070


	//   ....[2]....
        /*006c*/ 	.word	0x00000130


	//   ....[3]....
        /*0070*/ 	.word	0x000003e0


	//   ....[4]....
        /*0074*/ 	.word	0x00000910


	//   ....[5]....
        /*0078*/ 	.word	0x00001580


	//----- nvinfo : EIATTR_REG_RECONFIG
	.align		4
.L_31:
        /*007c*/ 	.byte	0x01, 0x54
	.zero		2


	//----- nvinfo : EIATTR_SYSCALL_OFFSETS
	.align		4
        /*0080*/ 	.byte	0x04, 0x46
        /*0082*/ 	.short	(.L_33 - .L_32)


	//   ....[0]....
.L_32:
        /*0084*/ 	.word	0x00001770


	//----- nvinfo : EIATTR_MBARRIER_INSTR_OFFSETS
	.align		4
.L_33:
        /*0088*/ 	.byte	0x04, 0x39
        /*008a*/ 	.short	(.L_35 - .L_34)


	//   ....[0]....
.L_34:
        /*008c*/ 	.word	0x00000250
        /*0090*/ 	.word	0x000000ff
        /*0094*/ 	.word	0x00000000
        /*0098*/ 	.short	0x0100
        /*009a*/ 	.byte	0x08
	.zero		1


	//   ....[1]....
        /*009c*/ 	.word	0x00000260
        /*00a0*/ 	.word	0x000000ff
        /*00a4*/ 	.word	0x00000058
        /*00a8*/ 	.short	0x0100
        /*00aa*/ 	.byte	0x08
	.zero		1


	//   ....[2]....
        /*00ac*/ 	.word	0x00000270
        /*00b0*/ 	.word	0x000000ff
        /*00b4*/ 	.word	0x00000008
        /*00b8*/ 	.short	0x0100
        /*00ba*/ 	.byte	0x08
	.zero		1


	//   ....[3]....
        /*00bc*/ 	.word	0x00000280
        /*00c0*/ 	.word	0x000000ff
        /*00c4*/ 	.word	0x00000060
        /*00c8*/ 	.short	0x0100
        /*00ca*/ 	.byte	0x08
	.zero		1


	//   ....[4]....
        /*00cc*/ 	.word	0x00000290
        /*00d0*/ 	.word	0x000000ff
        /*00d4*/ 	.word	0x00000010
        /*00d8*/ 	.short	0x0100
        /*00da*/ 	.byte	0x08
	.zero		1


	//   ....[5]....
        /*00dc*/ 	.word	0x000002a0
        /*00e0*/ 	.word	0x000000ff
        /*00e4*/ 	.word	0x00000068
        /*00e8*/ 	.short	0x0100
        /*00ea*/ 	.byte	0x08
	.zero		1


	//   ....[6]....
        /*00ec*/ 	.word	0x000002b0
        /*00f0*/ 	.word	0x000000ff
        /*00f4*/ 	.word	0x00000018
        /*00f8*/ 	.short	0x0100
        /*00fa*/ 	.byte	0x08
	.zero		1


	//   ....[7]....
        /*00fc*/ 	.word	0x000002c0
        /*0100*/ 	.word	0x000000ff
        /*0104*/ 	.word	0x00000070
        /*0108*/ 	.short	0x0100
        /*010a*/ 	.byte	0x08
	.zero		1


	//   ....[8]....
        /*010c*/ 	.word	0x000002d0
        /*0110*/ 	.word	0x000000ff
        /*0114*/ 	.word	0x00000020
        /*0118*/ 	.short	0x0100
        /*011a*/ 	.byte	0x08
	.zero		1


	//   ....[9]....
        /*011c*/ 	.word	0x000002e0
        /*0120*/ 	.word	0x000000ff
        /*0124*/ 	.word	0x00000078
        /*0128*/ 	.short	0x0100
        /*012a*/ 	.byte	0x08
	.zero		1


	//   ....[10]....
        /*012c*/ 	.word	0x000002f0
        /*0130*/ 	.word	0x000000ff
        /*0134*/ 	.word	0x00000028
        /*0138*/ 	.short	0x0100
        /*013a*/ 	.byte	0x08
	.zero		1


	//   ....[11]....
        /*013c*/ 	.word	0x00000300
        /*0140*/ 	.word	0x000000ff
        /*0144*/ 	.word	0x00000080
        /*0148*/ 	.short	0x0100
        /*014a*/ 	.byte	0x08
	.zero		1


	//   ....[12]....
        /*014c*/ 	.word	0x00000310
        /*0150*/ 	.word	0x000000ff
        /*0154*/ 	.word	0x00000030
        /*0158*/ 	.short	0x0100
        /*015a*/ 	.byte	0x08
	.zero		1


	//   ....[13]....
        /*015c*/ 	.word	0x00000320
        /*0160*/ 	.word	0x000000ff
        /*0164*/ 	.word	0x00000088
        /*0168*/ 	.short	0x0100
        /*016a*/ 	.byte	0x08
	.zero		1


	//   ....[14]....
        /*016c*/ 	.word	0x00000330
        /*0170*/ 	.word	0x000000ff
        /*0174*/ 	.word	0x00000038
        /*0178*/ 	.short	0x0100
        /*017a*/ 	.byte	0x08
	.zero		1


	//   ....[15]....
        /*017c*/ 	.word	0x00000340
        /*0180*/ 	.word	0x000000ff
        /*0184*/ 	.word	0x00000090
        /*0188*/ 	.short	0x0100
        /*018a*/ 	.byte	0x08
	.zero		1


	//   ....[16]....
        /*018c*/ 	.word	0x00000350
        /*0190*/ 	.word	0x000000ff
        /*0194*/ 	.word	0x00000040
        /*0198*/ 	.short	0x0100
        /*019a*/ 	.byte	0x08
	.zero		1


	//   ....[17]....
        /*019c*/ 	.word	0x00000360
        /*01a0*/ 	.word	0x000000ff
        /*01a4*/ 	.word	0x00000098
        /*01a8*/ 	.short	0x0100
        /*01aa*/ 	.byte	0x08
	.zero		1


	//   ....[18]....
        /*01ac*/ 	.word	0x00000370
        /*01b0*/ 	.word	0x000000ff
        /*01b4*/ 	.word	0x00000048
        /*01b8*/ 	.short	0x0100
        /*01ba*/ 	.byte	0x08
	.zero		1


	//   ....[19]....
        /*01bc*/ 	.word	0x00000380
        /*01c0*/ 	.word	0x000000ff
        /*01c4*/ 	.word	0x000000a0
        /*01c8*/ 	.short	0x0100
        /*01ca*/ 	.byte	0x08
	.zero		1


	//   ....[20]....
        /*01cc*/ 	.word	0x00000390
        /*01d0*/ 	.word	0x000000ff
        /*01d4*/ 	.word	0x00000050
        /*01d8*/ 	.short	0x0100
        /*01da*/ 	.byte	0x08
	.zero		1


	//   ....[21]....
        /*01dc*/ 	.word	0x000003a0
        /*01e0*/ 	.word	0x000000ff
        /*01e4*/ 	.word	0x000000a8
        /*01e8*/ 	.short	0x0100
        /*01ea*/ 	.byte	0x08
	.zero		1


	//   ....[22]....
        /*01ec*/ 	.word	0x00000820
        /*01f0*/ 	.word	0x000000ff
        /*01f4*/ 	.word	0x000000c0
        /*01f8*/ 	.short	0x0100
        /*01fa*/ 	.byte	0x06
	.zero		1


	//   ....[23]....
        /*01fc*/ 	.word	0x000008b0
        /*0200*/ 	.word	0x000000ff
        /*0204*/ 	.word	0x000000c8
        /*0208*/ 	.short	0x0100
        /*020a*/ 	.byte	0x06
	.zero		1


	//   ....[24]....
        /*020c*/ 	.word	0x00001830
        /*0210*/ 	.word	0x00000003
        /*0214*/ 	.word	0x00000000
        /*0218*/ 	.short	0x010a
        /*021a*/ 	.byte	0x3f
	.zero		1


	//   ....[25]....
        /*021c*/ 	.word	0x00001890
        /*0220*/ 	.word	0x00000003
        /*0224*/ 	.word	0x00000000
        /*0228*/ 	.short	0x010a
        /*022a*/ 	.byte	0x3f
	.zero		1


	//   ....[26]....
        /*022c*/ 	.word	0x00001b10
        /*0230*/ 	.word	0x00000005
        /*0234*/ 	.word	0x00000000
        /*0238*/ 	.short	0x010a
        /*023a*/ 	.byte	0x3f
	.zero		1


	//   ....[27]....
        /*023c*/ 	.word	0x00001b50
        /*0240*/ 	.word	0x00000005
        /*0244*/ 	.word	0x00000000
        /*0248*/ 	.short	0x010a
        /*024a*/ 	.byte	0x3f
	.zero		1


	//   ....[28]....
        /*024c*/ 	.word	0x00001cb0
        /*0250*/ 	.word	0x00000004
        /*0254*/ 	.word	0x00000000
        /*0258*/ 	.short	0x0101
        /*025a*/ 	.byte	0x3f
	.zero		1


	//   ....[29]....
        /*025c*/ 	.word	0x00001ea0
        /*0260*/ 	.word	0x00000000
        /*0264*/ 	.word	0x00000000
        /*0268*/ 	.short	0x0101
        /*026a*/ 	.byte	0x3f
	.zero		1


	//   ....[30]....
        /*026c*/ 	.word	0x00008c70
        /*0270*/ 	.word	0x00000015
        /*0274*/ 	.word	0x00000058
        /*0278*/ 	.short	0x010a
        /*027a*/ 	.byte	0x3f
	.zero		1


	//   ....[31]....
        /*027c*/ 	.word	0x00009000
        /*0280*/ 	.word	0x00000006
        /*0284*/ 	.word	0x000000c8
        /*0288*/ 	.short	0x0101
        /*028a*/ 	.byte	0x3f
	.zero		1


	//   ....[32]....
        /*028c*/ 	.word	0x00009740
        /*0290*/ 	.word	0x00000007
        /*0294*/ 	.word	0x00000000
        /*0298*/ 	.short	0x010a
        /*029a*/ 	.byte	0x3f
	.zero		1


	//   ....[33]....
        /*029c*/ 	.word	0x000097c0
        /*02a0*/ 	.word	0x00000006
        /*02a4*/ 	.word	0x00000000
        /*02a8*/ 	.short	0x010a
        /*02aa*/ 	.byte	0x3f
	.zero		1


	//   ....[34]....
        /*02ac*/ 	.word	0x00009850
        /*02b0*/ 	.word	0x00000007
        /*02b4*/ 	.word	0x00000000
        /*02b8*/ 	.short	0x010a
        /*02ba*/ 	.byte	0x3f
	.zero		1


	//   ....[35]....
        /*02bc*/ 	.word	0x000098e0
        /*02c0*/ 	.word	0x00000006
        /*02c4*/ 	.word	0x00000000
        /*02c8*/ 	.short	0x010a
        /*02ca*/ 	.byte	0x3f
	.zero		1


	//   ....[36]....
        /*02cc*/ 	.word	0x00009970
        /*02d0*/ 	.word	0x00000007
        /*02d4*/ 	.word	0x00000000
        /*02d8*/ 	.short	0x010a
        /*02da*/ 	.byte	0x3f
	.zero		1


	//   ....[37]....
        /*02dc*/ 	.word	0x00009a00
        /*02e0*/ 	.word	0x00000006
        /*02e4*/ 	.word	0x00000000
        /*02e8*/ 	.short	0x010a
        /*02ea*/ 	.byte	0x3f
	.zero		1


	//   ....[38]....
        /*02ec*/ 	.word	0x00009a90
        /*02f0*/ 	.word	0x00000007
        /*02f4*/ 	.word	0x00000000
        /*02f8*/ 	.short	0x010a
        /*02fa*/ 	.byte	0x3f
	.zero		1


	//   ....[39]....
        /*02fc*/ 	.word	0x00009b20
        /*0300*/ 	.word	0x00000006
        /*0304*/ 	.word	0x00000000
        /*0308*/ 	.short	0x010a
        /*030a*/ 	.byte	0x3f
	.zero		1


	//   ....[40]....
        /*030c*/ 	.word	0x00009bb0
        /*0310*/ 	.word	0x00000007
        /*0314*/ 	.word	0x00000000
        /*0318*/ 	.short	0x010a
        /*031a*/ 	.byte	0x3f
	.zero		1


	//   ....[41]....
        /*031c*/ 	.word	0x00009c40
        /*0320*/ 	.word	0x00000006
        /*0324*/ 	.word	0x00000000
        /*0328*/ 	.short	0x010a
        /*032a*/ 	.byte	0x3f
	.zero		1


	//   ....[42]....
        /*032c*/ 	.word	0x00009cd0
        /*0330*/ 	.word	0x00000005
        /*0334*/ 	.word	0x00000000
        /*0338*/ 	.short	0x010a
        /*033a*/ 	.byte	0x3f
	.zero		1


	//   ....[43]....
        /*033c*/ 	.word	0x00009d30
        /*0340*/ 	.word	0x00000003
        /*0344*/ 	.word	0x00000000
        /*0348*/ 	.short	0x010a
        /*034a*/ 	.byte	0x3f
	.zero		1


	//   ....[44]....
        /*034c*/ 	.word	0x00009d80
        /*0350*/ 	.word	0x00000005
        /*0354*/ 	.word	0x00000000
        /*0358*/ 	.short	0x010a
        /*035a*/ 	.byte	0x3f
	.zero		1


	//   ....[45]....
        /*035c*/ 	.word	0x00009e50
        /*0360*/ 	.word	0x00000015
        /*0364*/ 	.word	0x00000058
        /*0368*/ 	.short	0x010a
        /*036a*/ 	.byte	0x3f
	.zero		1


	//   ....[46]....
        /*036c*/ 	.word	0x00009f20
        /*0370*/ 	.word	0x00000007
        /*0374*/ 	.word	0x00000000
        /*0378*/ 	.short	0x010a
        /*037a*/ 	.byte	0x3f
	.zero		1


	//   ....[47]....
        /*037c*/ 	.word	0x00009f70
        /*0380*/ 	.word	0x00000006
        /*0384*/ 	.word	0x00000000
        /*0388*/ 	.short	0x010a
        /*038a*/ 	.byte	0x3f
	.zero		1


	//   ....[48]....
        /*038c*/ 	.word	0x00009fc0
        /*0390*/ 	.word	0x00000007
        /*0394*/ 	.word	0x00000000
        /*0398*/ 	.short	0x010a
        /*039a*/ 	.byte	0x3f
	.zero		1


	//   ....[49]....
        /*039c*/ 	.word	0x0000a010
        /*03a0*/ 	.word	0x00000006
        /*03a4*/ 	.word	0x00000000
        /*03a8*/ 	.short	0x010a
        /*03aa*/ 	.byte	0x3f
	.zero		1


	//   ....[50]....
        /*03ac*/ 	.word	0x0000a060
        /*03b0*/ 	.word	0x00000007
        /*03b4*/ 	.word	0x00000000
        /*03b8*/ 	.short	0x010a
        /*03ba*/ 	.byte	0x3f
	.zero		1


	//   ....[51]....
        /*03bc*/ 	.word	0x0000a0b0
        /*03c0*/ 	.word	0x00000006
        /*03c4*/ 	.word	0x00000000
        /*03c8*/ 	.short	0x010a
        /*03ca*/ 	.byte	0x3f
	.zero		1


	//   ....[52]....
        /*03cc*/ 	.word	0x0000a100
        /*03d0*/ 	.word	0x00000007
        /*03d4*/ 	.word	0x00000000
        /*03d8*/ 	.short	0x010a
        /*03da*/ 	.byte	0x3f
	.zero		1


	//   ....[53]....
        /*03dc*/ 	.word	0x0000a150
        /*03e0*/ 	.word	0x00000006
        /*03e4*/ 	.word	0x00000000
        /*03e8*/ 	.short	0x010a
        /*03ea*/ 	.byte	0x3f
	.zero		1


	//   ....[54]....
        /*03ec*/ 	.word	0x0000a1a0
        /*03f0*/ 	.word	0x00000007
        /*03f4*/ 	.word	0x00000000
        /*03f8*/ 	.short	0x010a
        /*03fa*/ 	.byte	0x3f
	.zero		1


	//   ....[55]....
        /*03fc*/ 	.word	0x0000a1f0
        /*0400*/ 	.word	0x00000006
        /*0404*/ 	.word	0x00000000
        /*0408*/ 	.short	0x010a
        /*040a*/ 	.byte	0x3f
	.zero		1


	//----- nvinfo : EIATTR_NUM_MBARRIERS
	.align		4
.L_35:
        /*040c*/ 	.byte	0x03, 0x38
        /*040e*/ 	.short	0x0018


	//----- nvinfo : EIATTR_EXIT_INSTR_OFFSETS
	.align		4
        /*0410*/ 	.byte	0x04, 0x1c
        /*0412*/ 	.short	(.L_37 - .L_36)


	//   ....[0]....
.L_36:
        /*0414*/ 	.word	0x00000ae0


	//   ....[1]....
        /*0418*/ 	.word	0x00001300


	//   ....[2]....
        /*041c*/ 	.word	0x00008410


	//   ....[3]....
        /*0420*/ 	.word	0x00008970


	//   ....[4]....
        /*0424*/ 	.word	0x00009d20


	//----- nvinfo : EIATTR_MAX_THREADS
	.align		4
.L_37:
        /*0428*/ 	.byte	0x04, 0x05
        /*042a*/ 	.short	(.L_39 - .L_38)
.L_38:
        /*042c*/ 	.word	0x00000180
        /*0430*/ 	.word	0x00000001
        /*0434*/ 	.word	0x00000001


	//----- nvinfo : EIATTR_CRS_STACK_SIZE
	.align		4
.L_39:
        /*0438*/ 	.byte	0x04, 0x1e
        /*043a*/ 	.short	(.L_41 - .L_40)
.L_40:
        /*043c*/ 	.word	0x00000000


	//----- nvinfo : EIATTR_CBANK_PARAM_SIZE
	.align		4
.L_41:
        /*0440*/ 	.byte	0x03, 0x19
        /*0442*/ 	.short	0x0470


	//----- nvinfo : EIATTR_PARAM_CBANK
	.align		4
        /*0444*/ 	.byte	0x04, 0x0a
        /*0446*/ 	.short	(.L_43 - .L_42)
	.align		4
.L_42:
        /*0448*/ 	.word	index@(.nv.constant0._ZN7cutlass13device_kernelINS_4gemm6kernel13GemmUniversalIN4cute5tupleIJiiiiEEENS1_10collective13CollectiveMmaINS1_34MainloopSm90TmaGmmaWarpSpecializedILi11ENS5_IJNS4_1CILi2EEENSA_ILi1EEESC_EEENS1_35KernelTmaWarpSpecializedCooperativeEEENS5_IJNSA_ILi128EEENSA_ILi192EEENSA_ILi32EEEEEENS_10bfloat16_tENS5_IJlSC_lEEESK_SL_NS4_8TiledMMAINS4_8MMA_AtomIJNS4_4SM904GMMA28MMA_64x192x16_F32BF16BF16_SSILNSP_5MajorE0ELSR_0ELNSP_7ScaleInE1ELSS_1EEEEEENS4_6LayoutISD_NS5_IJSC_NSA_ILi0EEESW_EEEEENS5_IJNS4_10UnderscoreESZ_SZ_EEEEENS4_13SM90_TMA_LOADENS4_14ComposedLayoutINS4_7SwizzleILi2ELi4ELi3EEENS4_18smem_ptr_flag_bitsILi16EEENSV_INS5_IJNSA_ILi8EEESI_EEENS5_IJSI_SC_EEEEEEEvNS4_8identityENS4_23SM90_TMA_LOAD_MULTICASTES1C_vS1D_EENS_8epilogue10collective6detail29Sm90TmaWarpSpecializedAdapterINS1H_15DefaultEpilogueISK_SL_SL_NS1G_6thread17LinearCombinationISK_Li1EffLNS1L_9ScaleType4KindE0ELNS_15FloatRoundStyleE2ESK_EENS1_15EpilogueDefaultEEEEEvvEEEEvNT_6ParamsE)
        /*044c*/ 	.short	0x0210
        /*044e*/ 	.short	0x0470


	//----- nvinfo : EIATTR_SW_WAR
	.align		4
.L_43:
        /*0450*/ 	.byte	0x04, 0x36
        /*0452*/ 	.short	(.L_45 - .L_44)
.L_44:
        /*0454*/ 	.word	0x00000008
.L_45:


//--------------------- .nv.callgraph             --------------------------
	.section	.nv.callgraph,"",@"SHT_CUDA_CALLGRAPH"
	.align	4
	.sectionentsize	8
	.align		4
        /*0000*/ 	.word	0x00000000
	.align		4
        /*0004*/ 	.word	0xffffffff
	.align		4
        /*0008*/ 	.word	index@(_ZN7cutlass13device_kernelINS_4gemm6kernel13GemmUniversalIN4cute5tupleIJiiiiEEENS1_10collective13CollectiveMmaINS1_34MainloopSm90TmaGmmaWarpSpecializedILi11ENS5_IJNS4_1CILi2EEENSA_ILi1EEESC_EEENS1_35KernelTmaWarpSpecializedCooperativeEEENS5_IJNSA_ILi128EEENSA_ILi192EEENSA_ILi32EEEEEENS_10bfloat16_tENS5_IJlSC_lEEESK_SL_NS4_8TiledMMAINS4_8MMA_AtomIJNS4_4SM904GMMA28MMA_64x192x16_F32BF16BF16_SSILNSP_5MajorE0ELSR_0ELNSP_7ScaleInE1ELSS_1EEEEEENS4_6LayoutISD_NS5_IJSC_NSA_ILi0EEESW_EEEEENS5_IJNS4_10UnderscoreESZ_SZ_EEEEENS4_13SM90_TMA_LOADENS4_14ComposedLayoutINS4_7SwizzleILi2ELi4ELi3EEENS4_18smem_ptr_flag_bitsILi16EEENSV_INS5_IJNSA_ILi8EEESI_EEENS5_IJSI_SC_EEEEEEEvNS4_8identityENS4_23SM90_TMA_LOAD_MULTICASTES1C_vS1D_EENS_8epilogue10collective6detail29Sm90TmaWarpSpecializedAdapterINS1H_15DefaultEpilogueISK_SL_SL_NS1G_6thread17LinearCombinationISK_Li1EffLNS1L_9ScaleType4KindE0ELNS_15FloatRoundStyleE2ESK_EENS1_15EpilogueDefaultEEEEEvvEEEEvNT_6ParamsE)
	.align		4
        /*000c*/ 	.word	index@(__assertfail)
	.align		4
        /*0010*/ 	.word	0x00000000
	.align		4
        /*0014*/ 	.word	0xfffffffe
	.align		4
        /*0018*/ 	.word	0x00000000
	.align		4
        /*001c*/ 	.word	0xfffffffd
	.align		4
        /*0020*/ 	.word	0x00000000
	.align		4
        /*0024*/ 	.word	0xfffffffc


//--------------------- .nv.constant4             --------------------------
	.section	.nv.constant4,"a",@progbits
	.align	8
	.align		8
.nv.constant4:
        /*0000*/ 	.dword	__assertfail
	.align		8
        /*0008*/ 	.dword	__unnamed_1
	.align		8
        /*0010*/ 	.dword	_ZN39_INTERNAL_a12917ae_4_k_cu_c822a1b7_85204cuda3std3__45__cpo5beginE
	.align		8
        /*0018*/ 	.dword	_ZN39_INTERNAL_a12917ae_4_k_cu_c822a1b7_85204cuda3std3__45__cpo3endE
	.align		8
        /*0020*/ 	.dword	_ZN39_INTERNAL_a12917ae_4_k_cu_c822a1b7_85204cuda3std3__45__cpo6cbeginE
	.align		8
        /*0028*/ 	.dword	_ZN39_INTERNAL_a12917ae_4_k_cu_c822a1b7_85204cuda3std3__45__cpo4cendE
	.align		8
        /*0030*/ 	.dword	_ZN39_INTERNAL_a12917ae_4_k_cu_c822a1b7_85204cuda3std3__441_GLOBAL__N__a12917ae_4_k_cu_c822a1b7_85206ignoreE
	.align		8
        /*0038*/ 	.dword	_ZN39_INTERNAL_a12917ae_4_k_cu_c822a1b7_85204cuda3std3__419piecewise_constructE
	.align		8
        /*0040*/ 	.dword	_ZN39_INTERNAL_a12917ae_4_k_cu_c822a1b7_85204cuda3std3__48in_placeE
	.align		8
        /*0048*/ 	.dword	_ZN39_INTERNAL_a12917ae_4_k_cu_c822a1b7_85204cuda3std6ranges3__45__cpo4swapE
	.align		8
        /*0050*/ 	.dword	_ZN39_INTERNAL_a12917ae_4_k_cu_c822a1b7_85204cuda3std6ranges3__45__cpo9iter_moveE
	.align		8
        /*0058*/ 	.dword	_ZN39_INTERNAL_a12917ae_4_k_cu_c822a1b7_85204cute7productE
	.align		8
        /*0060*/ 	.dword	_ZN39_INTERNAL_a12917ae_4_k_cu_c822a1b7_85204cute1_E
	.align		8
        /*0068*/ 	.dword	$str$22
	.align		8
        /*0070*/ 	.dword	$str$23


//--------------------- .text._ZN7cutlass13device_kernelINS_4gemm6kernel13GemmUniversalIN4cute5tupleIJiiiiEEENS1_10collective13CollectiveMmaINS1_34MainloopSm90TmaGmmaWarpSpecializedILi11ENS5_IJNS4_1CILi2EEENSA_ILi1EEESC_EEENS1_35KernelTmaWarpSpecializedCooperativeEEENS5_IJNSA_ILi128EEENSA_ILi192EEENSA_ILi32EEEEEENS_10bfloat16_tENS5_IJlSC_lEEESK_SL_NS4_8TiledMMAINS4_8MMA_AtomIJNS4_4SM904GMMA28MMA_64x192x16_F32BF16BF16_SSILNSP_5MajorE0ELSR_0ELNSP_7ScaleInE1ELSS_1EEEEEENS4_6LayoutISD_NS5_IJSC_NSA_ILi0EEESW_EEEEENS5_IJNS4_10UnderscoreESZ_SZ_EEEEENS4_13SM90_TMA_LOADENS4_14ComposedLayoutINS4_7SwizzleILi2ELi4ELi3EEENS4_18smem_ptr_flag_bitsILi16EEENSV_INS5_IJNSA_ILi8EEESI_EEENS5_IJSI_SC_EEEEEEEvNS4_8identityENS4_23SM90_TMA_LOAD_MULTICASTES1C_vS1D_EENS_8epilogue10collective6detail29Sm90TmaWarpSpecializedAdapterINS1H_15DefaultEpilogueISK_SL_SL_NS1G_6thread17LinearCombinationISK_Li1EffLNS1L_9ScaleType4KindE0ELNS_15FloatRoundStyleE2ESK_EENS1_15EpilogueDefaultEEEEEvvEEEEvNT_6ParamsE --------------------------
	.section	.text._ZN7cutlass13device_kernelINS_4gemm6kernel13GemmUniversalIN4cute5tupleIJiiiiEEENS1_10collective13CollectiveMmaINS1_34MainloopSm90TmaGmmaWarpSpecializedILi11ENS5_IJNS4_1CILi2EEENSA_ILi1EEESC_EEENS1_35KernelTmaWarpSpecializedCooperativeEEENS5_IJNSA_ILi128EEENSA_ILi192EEENSA_ILi32EEEEEENS_10bfloat16_tENS5_IJlSC_lEEESK_SL_NS4_8TiledMMAINS4_8MMA_AtomIJNS4_4SM904GMMA28MMA_64x192x16_F32BF16BF16_SSILNSP_5MajorE0ELSR_0ELNSP_7ScaleInE1ELSS_1EEEEEENS4_6LayoutISD_NS5_IJSC_NSA_ILi0EEESW_EEEEENS5_IJNS4_10UnderscoreESZ_SZ_EEEEENS4_13SM90_TMA_LOADENS4_14ComposedLayoutINS4_7SwizzleILi2ELi4ELi3EEENS4_18smem_ptr_flag_bitsILi16EEENSV_INS5_IJNSA_ILi8EEESI_EEENS5_IJSI_SC_EEEEEEEvNS4_8identityENS4_23SM90_TMA_LOAD_MULTICASTES1C_vS1D_EENS_8epilogue10collective6detail29Sm90TmaWarpSpecializedAdapterINS1H_15DefaultEpilogueISK_SL_SL_NS1G_6thread17LinearCombinationISK_Li1EffLNS1L_9ScaleType4KindE0ELNS_15FloatRoundStyleE2ESK_EENS1_15EpilogueDefaultEEEEEvvEEEEvNT_6ParamsE,"ax",@progbits
	.align	128
.text._ZN7cutlass13device_kernelINS_4gemm6kernel13GemmUniversalIN4cute5tupleIJiiiiEEENS1_10collective13CollectiveMmaINS1_34MainloopSm90TmaGmmaWarpSpecializedILi11ENS5_IJNS4_1CILi2EEENSA_ILi1EEESC_EEENS1_35KernelTmaWarpSpecializedCooperativeEEENS5_IJNSA_ILi128EEENSA_ILi192EEENSA_ILi32EEEEEENS_10bfloat16_tENS5_IJlSC_lEEESK_SL_NS4_8TiledMMAINS4_8MMA_AtomIJNS4_4SM904GMMA28MMA_64x192x16_F32BF16BF16_SSILNSP_5MajorE0ELSR_0ELNSP_7ScaleInE1ELSS_1EEEEEENS4_6LayoutISD_NS5_IJSC_NSA_ILi0EEESW_EEEEENS5_IJNS4_10UnderscoreESZ_SZ_EEEEENS4_13SM90_TMA_LOADENS4_14ComposedLayoutINS4_7SwizzleILi2ELi4ELi3EEENS4_18smem_ptr_flag_bitsILi16EEENSV_INS5_IJNSA_ILi8EEESI_EEENS5_IJSI_SC_EEEEEEEvNS4_8identityENS4_23SM90_TMA_LOAD_MULTICASTES1C_vS1D_EENS_8epilogue10collective6detail29Sm90TmaWarpSpecializedAdapterINS1H_15DefaultEpilogueISK_SL_SL_NS1G_6thread17LinearCombinationISK_Li1EffLNS1L_9ScaleType4KindE0ELNS_15FloatRoundStyleE2ESK_EENS1_15EpilogueDefaultEEEEEvvEEEEvNT_6ParamsE:
        .type           _ZN7cutlass13device_kernelINS_4gemm6kernel13GemmUniversalIN4cute5tupleIJiiiiEEENS1_10collective13CollectiveMmaINS1_34MainloopSm90TmaGmmaWarpSpecializedILi11ENS5_IJNS4_1CILi2EEENSA_ILi1EEESC_EEENS1_35KernelTmaWarpSpecializedCooperativeEEENS5_IJNSA_ILi128EEENSA_ILi192EEENSA_ILi32EEEEEENS_10bfloat16_tENS5_IJlSC_lEEESK_SL_NS4_8TiledMMAINS4_8MMA_AtomIJNS4_4SM904GMMA28MMA_64x192x16_F32BF16BF16_SSILNSP_5MajorE0ELSR_0ELNSP_7ScaleInE1ELSS_1EEEEEENS4_6LayoutISD_NS5_IJSC_NSA_ILi0EEESW_EEEEENS5_IJNS4_10UnderscoreESZ_SZ_EEEEENS4_13SM90_TMA_LOADENS4_14ComposedLayoutINS4_7SwizzleILi2ELi4ELi3EEENS4_18smem_ptr_flag_bitsILi16EEENSV_INS5_IJNSA_ILi8EEESI_EEENS5_IJSI_SC_EEEEEEEvNS4_8identityENS4_23SM90_TMA_LOAD_MULTICASTES1C_vS1D_EENS_8epilogue10collective6detail29Sm90TmaWarpSpecializedAdapterINS1H_15DefaultEpilogueISK_SL_SL_NS1G_6thread17LinearCombinationISK_Li1EffLNS1L_9ScaleType4KindE0ELNS_15FloatRoundStyleE2ESK_EENS1_15EpilogueDefaultEEEEEvvEEEEvNT_6ParamsE,@function
        .size           _ZN7cutlass13device_kernelINS_4gemm6kernel13GemmUniversalIN4cute5tupleIJiiiiEEENS1_10collective13CollectiveMmaINS1_34MainloopSm90TmaGmmaWarpSpecializedILi11ENS5_IJNS4_1CILi2EEENSA_ILi1EEESC_EEENS1_35KernelTmaWarpSpecializedCooperativeEEENS5_IJNSA_ILi128EEENSA_ILi192EEENSA_ILi32EEEEEENS_10bfloat16_tENS5_IJlSC_lEEESK_SL_NS4_8TiledMMAINS4_8MMA_AtomIJNS4_4SM904GMMA28MMA_64x192x16_F32BF16BF16_SSILNSP_5MajorE0ELSR_0ELNSP_7ScaleInE1ELSS_1EEEEEENS4_6LayoutISD_NS5_IJSC_NSA_ILi0EEESW_EEEEENS5_IJNS4_10UnderscoreESZ_SZ_EEEEENS4_13SM90_TMA_LOADENS4_14ComposedLayoutINS4_7SwizzleILi2ELi4ELi3EEENS4_18smem_ptr_flag_bitsILi16EEENSV_INS5_IJNSA_ILi8EEESI_EEENS5_IJSI_SC_EEEEEEEvNS4_8identityENS4_23SM90_TMA_LOAD_MULTICASTES1C_vS1D_EENS_8epilogue10collective6detail29Sm90TmaWarpSpecializedAdapterINS1H_15DefaultEpilogueISK_SL_SL_NS1G_6thread17LinearCombinationISK_Li1EffLNS1L_9ScaleType4KindE0ELNS_15FloatRoundStyleE2ESK_EENS1_15EpilogueDefaultEEEEEvvEEEEvNT_6ParamsE,(.L_x_276 - _ZN7cutlass13device_kernelINS_4gemm6kernel13GemmUniversalIN4cute5tupleIJiiiiEEENS1_10collective13CollectiveMmaINS1_34MainloopSm90TmaGmmaWarpSpecializedILi11ENS5_IJNS4_1CILi2EEENSA_ILi1EEESC_EEENS1_35KernelTmaWarpSpecializedCooperativeEEENS5_IJNSA_ILi128EEENSA_ILi192EEENSA_ILi32EEEEEENS_10bfloat16_tENS5_IJlSC_lEEESK_SL_NS4_8TiledMMAINS4_8MMA_AtomIJNS4_4SM904GMMA28MMA_64x192x16_F32BF16BF16_SSILNSP_5MajorE0ELSR_0ELNSP_7ScaleInE1ELSS_1EEEEEENS4_6LayoutISD_NS5_IJSC_NSA_ILi0EEESW_EEEEENS5_IJNS4_10UnderscoreESZ_SZ_EEEEENS4_13SM90_TMA_LOADENS4_14ComposedLayoutINS4_7SwizzleILi2ELi4ELi3EEENS4_18smem_ptr_flag_bitsILi16EEENSV_INS5_IJNSA_ILi8EEESI_EEENS5_IJSI_SC_EEEEEEEvNS4_8identityENS4_23SM90_TMA_LOAD_MULTICASTES1C_vS1D_EENS_8epilogue10collective6detail29Sm90TmaWarpSpecializedAdapterINS1H_15DefaultEpilogueISK_SL_SL_NS1G_6thread17LinearCombinationISK_Li1EffLNS1L_9ScaleType4KindE0ELNS_15FloatRoundStyleE2ESK_EENS1_15EpilogueDefaultEEEEEvvEEEEvNT_6ParamsE)
        .other          _ZN7cutlass13device_kernelINS_4gemm6kernel13GemmUniversalIN4cute5tupleIJiiiiEEENS1_10collective13CollectiveMmaINS1_34MainloopSm90TmaGmmaWarpSpecializedILi11ENS5_IJNS4_1CILi2EEENSA_ILi1EEESC_EEENS1_35KernelTmaWarpSpecializedCooperativeEEENS5_IJNSA_ILi128EEENSA_ILi192EEENSA_ILi32EEEEEENS_10bfloat16_tENS5_IJlSC_lEEESK_SL_NS4_8TiledMMAINS4_8MMA_AtomIJNS4_4SM904GMMA28MMA_64x192x16_F32BF16BF16_SSILNSP_5MajorE0ELSR_0ELNSP_7ScaleInE1ELSS_1EEEEEENS4_6LayoutISD_NS5_IJSC_NSA_ILi0EEESW_EEEEENS5_IJNS4_10UnderscoreESZ_SZ_EEEEENS4_13SM90_TMA_LOADENS4_14ComposedLayoutINS4_7SwizzleILi2ELi4ELi3EEENS4_18smem_ptr_flag_bitsILi16EEENSV_INS5_IJNSA_ILi8EEESI_EEENS5_IJSI_SC_EEEEEEEvNS4_8identityENS4_23SM90_TMA_LOAD_MULTICASTES1C_vS1D_EENS_8epilogue10collective6detail29Sm90TmaWarpSpecializedAdapterINS1H_15DefaultEpilogueISK_SL_SL_NS1G_6thread17LinearCombinationISK_Li1EffLNS1L_9ScaleType4KindE0ELNS_15FloatRoundStyleE2ESK_EENS1_15EpilogueDefaultEEEEEvvEEEEvNT_6ParamsE,@"STO_CUDA_ENTRY STV_DEFAULT"
_ZN7cutlass13device_kernelINS_4gemm6kernel13GemmUniversalIN4cute5tupleIJiiiiEEENS1_10collective13CollectiveMmaINS1_34MainloopSm90TmaGmmaWarpSpecializedILi11ENS5_IJNS4_1CILi2EEENSA_ILi1EEESC_EEENS1_35KernelTmaWarpSpecializedCooperativeEEENS5_IJNSA_ILi128EEENSA_ILi192EEENSA_ILi32EEEEEENS_10bfloat16_tENS5_IJlSC_lEEESK_SL_NS4_8TiledMMAINS4_8MMA_AtomIJNS4_4SM904GMMA28MMA_64x192x16_F32BF16BF16_SSILNSP_5MajorE0ELSR_0ELNSP_7ScaleInE1ELSS_1EEEEEENS4_6LayoutISD_NS5_IJSC_NSA_ILi0EEESW_EEEEENS5_IJNS4_10UnderscoreESZ_SZ_EEEEENS4_13SM90_TMA_LOADENS4_14ComposedLayoutINS4_7SwizzleILi2ELi4ELi3EEENS4_18smem_ptr_flag_bitsILi16EEENSV_INS5_IJNSA_ILi8EEESI_EEENS5_IJSI_SC_EEEEEEEvNS4_8identityENS4_23SM90_TMA_LOAD_MULTICASTES1C_vS1D_EENS_8epilogue10collective6detail29Sm90TmaWarpSpecializedAdapterINS1H_15DefaultEpilogueISK_SL_SL_NS1G_6thread17LinearCombinationISK_Li1EffLNS1L_9ScaleType4KindE0ELNS_15FloatRoundStyleE2ESK_EENS1_15EpilogueDefaultEEEEEvvEEEEvNT_6ParamsE:
[----:B------:R-:W0:Y:S01]  /*0000*/  LDC R1, c[0x0][0x28] ;  /* 0x00000a00ff017b82 */ /* 0x000e220000000800 */
[----:B------:R-:W1:Y:S01]  /*0010*/  S2R R128, SR_TID.X ;  /* 0x0000000000807919 */ /* 0x000e620000002100 */
[----:B------:R-:W-:Y:S01]  /*0020*/  ELECT P0, URZ, PT ;  /* 0x00000000003f782f */ /* 0x000fe20003800000 */
[----:B------:R-:W-:Y:S01]  /*0030*/  BSSY B0, `(.L_x_0) ;  /* 0x000000f000007945 */ /* 0x000fe20003800000 */
[--C-:B-1----:R-:W-:Y:S02]  /*0040*/  SHF.R.U32.HI R0, RZ, 0x5, R128.reuse ;  /* 0x00000005ff007819 */ /* 0x102fe40000011680 */
[----:B------:R-:W-:-:S03]  /*0050*/  SHF.R.U32.HI R7, RZ, 0x7, R128 ;  /* 0x00000007ff077819 */ /* 0x000fc60000011680 */
[----:B------:R-:W1:Y:S04]  /*0060*/  SHFL.IDX PT, R3, R0, RZ, 0x1f ;  /* 0x00001fff00037589 */ /* 0x000e6800000e0000 */
[----:B------:R2:W3:Y:S01]  /*0070*/  SHFL.IDX PT, R2, R7, RZ, 0x1f ;  /* 0x00001fff07027589 */ /* 0x0004e200000e0000 */
[----:B-1----:R-:W-:-:S13]  /*0080*/  ISETP.NE.OR P0, PT, R3, RZ, !P0 ;  /* 0x000000ff0300720c */ /* 0x002fda0004705670 */
[----:B0-23--:R-:W-:Y:S05]  /*0090*/  @P0 BRA `(.L_x_1) ;  /* 0x0000000000200947 */ /* 0x00dfea0003800000 */
[----:B------:R-:W-:Y:S02]  /*00a0*/  ULDC.64 UR4, c[0x0][0x198] ;  /* 0x0000660000047ab9 */ /* 0x000fe40000000a00 */
[----:B------:R-:W-:Y:S02]  /*00b0*/  UIADD3 UR6, UP0, UR4, 0xf0, URZ ;  /* 0x000000f004067890 */ /* 0x000fe4000ff1e03f */
[----:B------:R-:W-:Y:S02]  /*00c0*/  UIADD3 UR4, UP1, UR4, 0x1f0, URZ ;  /* 0x000001f004047890 */ /* 0x000fe4000ff3e03f */
[----:B------:R-:W-:Y:S02]  /*00d0*/  UIADD3.X UR7, URZ, UR5, URZ, UP0, !UPT ;  /* 0x000000053f077290 */ /* 0x000fe400087fe43f */
[----:B------:R-:W-:-:S07]  /*00e0*/  UIADD3.X UR5, URZ, UR5, URZ, UP1, !UPT ;  /* 0x000000053f057290 */ /* 0x000fce0008ffe43f */
[----:B------:R0:W-:Y:S02]  /*00f0*/  UTMACCTL.PF [UR6] ;  /* 0x00000000060079b9 */ /* 0x0001e40008040000 */
[----:B------:R0:W-:Y:S02]  /*0100*/  UTMACCTL.PF [UR4] ;  /* 0x00000000040079b9 */ /* 0x0001e40008040000 */
[----:B0-----:R-:W-:Y:S01]  /*0110*/  NOP ;  /* 0x0000000000007918 */ /* 0x001fe20000000000 */
.L_x_1:
[----:B------:R-:W-:Y:S05]  /*0120*/  BSYNC B0 ;  /* 0x0000000000007941 */ /* 0x000fea0003800000 */
.L_x_0:
[----:B------:R-:W0:Y:S02]  /*0130*/  SHFL.IDX PT, R5, R0, RZ, 0x1f ;  /* 0x00001fff00057589 */ /* 0x000e2400000e0000 */
[----:B0-----:R-:W-:-:S13]  /*0140*/  ISETP.NE.AND P0, PT, R5, RZ, PT ;  /* 0x000000ff0500720c */ /* 0x001fda0003f05270 */
[----:B------:R-:W-:Y:S05]  /*0150*/  @P0 BRA `(.L_x_2) ;  /* 0x00000000009c0947 */ /* 0x000fea0003800000 */
[----:B------:R-:W-:Y:S01]  /*0160*/  ELECT P0, URZ, PT ;  /* 0x00000000003f782f */ /* 0x000fe20003800000 */
[----:B------:R-:W-:-:S12]  /*0170*/  BSSY B0, `(.L_x_2) ;  /* 0x0000025000007945 */ /* 0x000fd80003800000 */
[----:B------:R-:W-:Y:S05]  /*0180*/  @!P0 BRA `(.L_x_3) ;  /* 0x00000000008c8947 */ /* 0x000fea0003800000 */
[----:B------:R-:W0:Y:S01]  /*0190*/  S2UR UR8, SR_CgaCtaId ;  /* 0x00000000000879c3 */ /* 0x000e220000008800 */
[----:B------:R-:W-:Y:S01]  /*01a0*/  UMOV UR4, 0x400 ;  /* 0x0000040000047882 */ /* 0x000fe20000000000 */
[----:B------:R-:W-:Y:S01]  /*01b0*/  UMOV UR5, 0x1 ;  /* 0x0000000100057882 */ /* 0x000fe20000000000 */
[----:B------:R-:W-:Y:S02]  /*01c0*/  UMOV UR6, 0x4 ;  /* 0x0000000400067882 */ /* 0x000fe40000000000 */
[----:B------:R-:W-:-:S04]  /*01d0*/  UIADD3 UR6, -UR6, 0x100000, URZ ;  /* 0x0010000006067890 */ /* 0x000fc8000fffe13f */
[----:B------:R-:W-:Y:S02]  /*01e0*/  USHF.L.U32 UR7, UR6, 0xb, URZ ;  /* 0x0000000b06077899 */ /* 0x000fe4000800063f */
[----:B------:R-:W-:Y:S02]  /*01f0*/  USHF.L.U32 UR6, UR6, 0x1, URZ ;  /* 0x0000000106067899 */ /* 0x000fe4000800063f */
[----:B0-----:R-:W-:Y:S02]  /*0200*/  ULEA UR8, UR8, UR4, 0x18 ;  /* 0x0000000408087291 */ /* 0x001fe4000f8ec03f */
[----:B------:R-:W-:-:S04]  /*0210*/  UIADD3 UR4, -UR5, 0x100000, URZ ;  /* 0x0010000005047890 */ /* 0x000fc8000fffe13f */
[----:B------:R-:W-:Y:S02]  /*0220*/  USHF.L.U32 UR5, UR4, 0xb, URZ ;  /* 0x0000000b04057899 */ /* 0x000fe4000800063f */
[----:B------:R-:W-:Y:S01]  /*0230*/  USHF.L.U32 UR4, UR4, 0x1, URZ ;  /* 0x0000000104047899 */ /* 0x000fe2000800063f */
[----:B------:R-:W0:Y:S11]  /*0240*/  FENCE.VIEW.ASYNC.S ;  /* 0x00000000000073c6 */ /* 0x000e360000000000 */
[----:B0-----:R0:W1:Y:S01]  /*0250*/  SYNCS.EXCH.64 URZ, [UR8], UR4 ;  /* 0x00000004083f75b2 */ /* 0x0010620008000100 */
[----:B------:R0:W2:Y:S01]  /*0260*/  SYNCS.EXCH.64 URZ, [UR8+0x58], UR6 ;  /* 0x00005806083f75b2 */ /* 0x0000a20008000100 */
[----:B------:R0:W3:Y:S01]  /*0270*/  SYNCS.EXCH.64 URZ, [UR8+0x8], UR4 ;  /* 0x00000804083f75b2 */ /* 0x0000e20008000100 */
[----:B------:R0:W4:Y:S01]  /*0280*/  SYNCS.EXCH.64 URZ, [UR8+0x60], UR6 ;  /* 0x00006006083f75b2 */ /* 0x0001220008000100 */
[----:B------:R0:W0:Y:S01]  /*0290*/  SYNCS.EXCH.64 URZ, [UR8+0x10], UR4 ;  /* 0x00001004083f75b2 */ /* 0x0000220008000100 */
        /* <DEDUP_REMOVED lines=17> */
[----:B------:R-:W-:Y:S01]  /*03b0*/  NOP ;  /* 0x0000000000007918 */ /* 0x000fe20000000000 */
.L_x_3:
[----:B0-----:R-:W-:Y:S05]  /*03c0*/  BSYNC B0 ;  /* 0x0000000000007941 */ /* 0x001fea0003800000 */
.L_x_2:
[----:B------:R-:W-:Y:S01]  /*03d0*/  SHF.R.S32.HI R9, RZ, 0x1f, R128 ;  /* 0x0000001fff097819 */ /* 0x000fe20000011480 */
[----:B------:R-:W0:Y:S01]  /*03e0*/  SHFL.IDX PT, R0, R0, RZ, 0x1f ;  /* 0x00001fff00007589 */ /* 0x000e2200000e0000 */
[----:B------:R-:W5:Y:S01]  /*03f0*/  S2UR UR8, SR_CTAID.X ;  /* 0x00000000000879c3 */ /* 0x000f620000002500 */
[----:B------:R-:W-:Y:S02]  /*0400*/  ELECT P0, URZ, PT ;  /* 0x00000000003f782f */ /* 0x000fe40003800000 */
[----:B------:R-:W-:Y:S01]  /*0410*/  LEA.HI R9, R9, R128, RZ, 0x7 ;  /* 0x0000008009097211 */ /* 0x000fe200078f38ff */
[----:B------:R-:W1:Y:S01]  /*0420*/  S2R R4, SR_CTAID.Y ;  /* 0x0000000000047919 */ /* 0x000e620000002600 */
[----:B------:R-:W-:Y:S01]  /*0430*/  SHF.R.S32.HI R6, RZ, 0x1f, R5 ;  /* 0x0000001fff067819 */ /* 0x000fe20000011405 */
[----:B------:R-:W-:Y:S01]  /*0440*/  ULDC UR4, c[0x0][0x150] ;  /* 0x0000540000047ab9 */ /* 0x000fe20000000800 */
[----:B------:R-:W-:Y:S01]  /*0450*/  LOP3.LUT R9, R9, 0xffffff80, RZ, 0xc0, !PT ;  /* 0xffffff8009097812 */ /* 0x000fe200078ec0ff */
[----:B------:R-:W-:Y:S01]  /*0460*/  NOP ;  /* 0x0000000000007918 */ /* 0x000fe20000000000 */
[----:B------:R-:W-:Y:S01]  /*0470*/  LEA.HI R6, R6, R5, RZ, 0x2 ;  /* 0x0000000506067211 */ /* 0x000fe200078f10ff */
[----:B------:R-:W2:Y:S01]  /*0480*/  LDC R11, c[0x0][0x144] ;  /* 0x00005100ff0b7b82 */ /* 0x000ea20000000800 */
[----:B------:R-:W-:Y:S01]  /*0490*/  NOP ;  /* 0x0000000000007918 */ /* 0x000fe20000000000 */
[----:B------:R-:W-:Y:S01]  /*04a0*/  IMAD.IADD R8, R128, 0x1, -R9 ;  /* 0x0000000180087824 */ /* 0x000fe200078e0a09 */
[----:B------:R-:W-:Y:S01]  /*04b0*/  LOP3.LUT R6, R6, 0x3ffffffc, RZ, 0xc0, !PT ;  /* 0x3ffffffc06067812 */ /* 0x000fe200078ec0ff */
[----:B------:R-:W-:Y:S01]  /*04c0*/  IMAD.MOV.U32 R22, RZ, RZ, 0x1 ;  /* 0x00000001ff167424 */ /* 0x000fe200078e00ff */
[----:B------:R-:W-:-:S02]  /*04d0*/  ISETP.NE.AND P3, PT, R2, RZ, PT ;  /* 0x000000ff0200720c */ /* 0x000fc40003f65270 */
[----:B------:R-:W-:Y:S01]  /*04e0*/  SHF.R.S32.HI R9, RZ, 0x1f, R8 ;  /* 0x0000001fff097819 */ /* 0x000fe20000011408 */
[----:B------:R-:W-:Y:S01]  /*04f0*/  IMAD.IADD R6, R5, 0x1, -R6 ;  /* 0x0000000105067824 */ /* 0x000fe200078e0a06 */
[----:B------:R-:W3:Y:S02]  /*0500*/  LDC R13, c[0x0][0x140] ;  /* 0x00005000ff0d7b82 */ /* 0x000ee40000000800 */
[----:B------:R-:W-:Y:S02]  /*0510*/  LEA.HI R9, R9, R8, RZ, 0x3 ;  /* 0x0000000809097211 */ /* 0x000fe400078f18ff */
[----:B0-----:R-:W-:Y:S02]  /*0520*/  ISETP.NE.OR P0, PT, R0, RZ, !P0 ;  /* 0x000000ff0000720c */ /* 0x001fe40004705670 */
[----:B------:R-:W-:Y:S02]  /*0530*/  SHF.R.S32.HI R0, RZ, 0x3, R9 ;  /* 0x00000003ff007819 */ /* 0x000fe40000011409 */
[----:B-----5:R-:W-:-:S02]  /*0540*/  I2FP.F32.U32 R10, UR8 ;  /* 0x00000008000a7c45 */ /* 0x020fc40008201000 */
[----:B------:R-:W-:-:S03]  /*0550*/  SHF.R.S32.HI R9, RZ, 0x1f, R9 ;  /* 0x0000001fff097819 */ /* 0x000fc60000011409 */
[----:B------:R-:W-:Y:S01]  /*0560*/  FMUL R10, R10, UR4 ;  /* 0x000000040a0a7c20 */ /* 0x000fe20008400000 */
[----:B------:R-:W-:Y:S01]  /*0570*/  LEA.HI R9, R9, R0, RZ, 0x2 ;  /* 0x0000000009097211 */ /* 0x000fe200078f10ff */
[----:B------:R-:W-:Y:S01]  /*0580*/  ULDC UR4, c[0x0][0x154] ;  /* 0x0000550000047ab9 */ /* 0x000fe20000000800 */
[----:B-1----:R-:W-:Y:S01]  /*0590*/  I2FP.F32.U32 R12, R4 ;  /* 0x00000004000c7245 */ /* 0x002fe20000201000 */
[----:B------:R-:W-:Y:S01]  /*05a0*/  VOTEU.ALL UP0, P0 ;  /* 0x00000000003f7886 */ /* 0x000fe20000000000 */
[----:B------:R-:W-:Y:S01]  /*05b0*/  LOP3.LUT R9, R9, 0xfffffffc, RZ, 0xc0, !PT ;  /* 0xfffffffc09097812 */ /* 0x000fe200078ec0ff */
[----:B------:R-:W0:Y:S01]  /*05c0*/  F2I.U32.TRUNC.NTZ R10, R10 ;  /* 0x0000000a000a7305 */ /* 0x000e22000020f000 */
[----:B------:R-:W-:Y:S01]  /*05d0*/  VOTEU.ALL UP1, P0 ;  /* 0x00000000003f7886 */ /* 0x000fe20000020000 */
[----:B------:R-:W-:Y:S01]  /*05e0*/  FMUL R12, R12, UR4 ;  /* 0x000000040c0c7c20 */ /* 0x000fe20008400000 */
[----:B------:R-:W1:Y:S01]  /*05f0*/  @!UP0 S2UR UR7, SR_CgaCtaId ;  /* 0x00000000000789c3 */ /* 0x000e620000008800 */
[----:B------:R-:W-:Y:S01]  /*0600*/  IMAD.IADD R9, R0, 0x1, -R9 ;  /* 0x0000000100097824 */ /* 0x000fe200078e0a09 */
[----:B------:R-:W-:Y:S01]  /*0610*/  SHF.R.S32.HI R0, RZ, 0x1f, R3 ;  /* 0x0000001fff007819 */ /* 0x000fe20000011403 */
[----:B------:R-:W-:Y:S01]  /*0620*/  UMOV UR4, 0x20 ;  /* 0x0000002000047882 */ /* 0x000fe20000000000 */
[----:B------:R-:W-:Y:S01]  /*0630*/  @!UP0 UMOV UR6, 0x400 ;  /* 0x0000040000068882 */ /* 0x000fe20000000000 */
[----:B------:R-:W-:Y:S01]  /*0640*/  IMAD R19, R6, 0x4, R9 ;  /* 0x0000000406137824 */ /* 0x000fe200078e0209 */
[----:B------:R-:W5:Y:S01]  /*0650*/  F2I.U32.TRUNC.NTZ R12, R12 ;  /* 0x0000000c000c7305 */ /* 0x000f62000020f000 */
[----:B------:R-:W-:Y:S01]  /*0660*/  LEA.HI R0, R0, R3, RZ, 0x2 ;  /* 0x0000000300007211 */ /* 0x000fe200078f10ff */
[----:B------:R-:W4:Y:S01]  /*0670*/  LDC R9, c[0x0][0x148] ;  /* 0x00005200ff097b82 */ /* 0x000f220000000800 */
[----:B------:R-:W-:-:S04]  /*0680*/  @!UP0 UIADD3 UR4, -UR4, 0x100000, URZ ;  /* 0x0010000004048890 */ /* 0x000fc8000fffe13f */
[----:B------:R-:W-:Y:S02]  /*0690*/  @!UP0 USHF.L.U32 UR5, UR4, 0xb, URZ ;  /* 0x0000000b04058899 */ /* 0x000fe4000800063f */
[----:B------:R-:W-:Y:S01]  /*06a0*/  @!UP0 USHF.L.U32 UR4, UR4, 0x1, URZ ;  /* 0x0000000104048899 */ /* 0x000fe2000800063f */
[----:B------:R-:W-:Y:S01]  /*06b0*/  LEA.HI R6, R19, R19, RZ, 0x1 ;  /* 0x0000001313067211 */ /* 0x000fe200078f08ff */
[----:B0-----:R-:W-:Y:S01]  /*06c0*/  IMAD.MOV R14, RZ, RZ, -R10 ;  /* 0x000000ffff0e7224 */ /* 0x001fe200078e0a0a */
[----:B------:R-:W-:Y:S02]  /*06d0*/  LOP3.LUT R0, R0, 0xfffffffc, RZ, 0xc0, !PT ;  /* 0xfffffffc00007812 */ /* 0x000fe400078ec0ff */
[----:B------:R-:W-:Y:S01]  /*06e0*/  LOP3.LUT R10, R6, 0xfffffffe, RZ, 0xc0, !PT ;  /* 0xfffffffe060a7812 */ /* 0x000fe200078ec0ff */
[----:B--2---:R-:W-:Y:S01]  /*06f0*/  IMAD R6, R11, R14, UR8 ;  /* 0x000000080b067e24 */ /* 0x004fe2000f8e020e */
[----:B---3--:R-:W-:Y:S01]  /*0700*/  ISETP.EQ.U32.AND P2, PT, R13, 0x1, PT ;  /* 0x000000010d00780c */ /* 0x008fe20003f42070 */
[----:B------:R-:W-:-:S02]  /*0710*/  IMAD.IADD R3, R3, 0x1, -R0 ;  /* 0x0000000103037824 */ /* 0x000fc400078e0a00 */
[C---:B------:R-:W-:Y:S02]  /*0720*/  IMAD.IADD R11, R19.reuse, 0x1, -R10 ;  /* 0x00000001130b7824 */ /* 0x040fe400078e0a0a */
[----:B------:R-:W-:Y:S01]  /*0730*/  IMAD.SHL.U32 R10, R19, 0x4, RZ ;  /* 0x00000004130a7824 */ /* 0x000fe200078e00ff */
[----:B------:R-:W-:Y:S01]  /*0740*/  ISETP.NE.AND P1, PT, R3, 0x3, PT ;  /* 0x000000030300780c */ /* 0x000fe20003f25270 */
[----:B-----5:R-:W-:Y:S01]  /*0750*/  IMAD.MOV R24, RZ, RZ, -R12 ;  /* 0x000000ffff187224 */ /* 0x020fe200078e0a0c */
[----:B------:R-:W-:Y:S01]  /*0760*/  ISETP.NE.AND P4, PT, R11, R6, PT ;  /* 0x000000060b00720c */ /* 0x000fe20003f85270 */
[----:B-1----:R-:W-:Y:S01]  /*0770*/  @!UP0 ULEA UR6, UR7, UR6, 0x18 ;  /* 0x0000000607068291 */ /* 0x002fe2000f8ec03f */
[----:B------:R-:W-:Y:S01]  /*0780*/  LOP3.LUT R19, R19, 0xc, R10, 0x78, !PT ;  /* 0x0000000c13137812 */ /* 0x000fe200078e780a */
[----:B------:R-:W-:Y:S01]  /*0790*/  VOTEU.ALL UP0, P0 ;  /* 0x00000000003f7886 */ /* 0x000fe20000000000 */
[----:B------:R-:W-:Y:S01]  /*07a0*/  LOP3.LUT P0, RZ, R8, 0x7, RZ, 0xc0, !PT ;  /* 0x0000000708ff7812 */ /* 0x000fe2000780c0ff */
[----:B------:R-:W-:Y:S01]  /*07b0*/  VIADD R8, R2, 0xffffffff ;  /* 0xffffffff02087836 */ /* 0x000fe20000000000 */
[----:B------:R-:W-:Y:S01]  /*07c0*/  ISETP.EQ.OR P1, PT, R3, RZ, !P1 ;  /* 0x000000ff0300720c */ /* 0x000fe20004f22670 */
[----:B----4-:R-:W-:Y:S01]  /*07d0*/  IMAD R11, R9, R24, R4 ;  /* 0x00000018090b7224 */ /* 0x010fe200078e0204 */
[----:B------:R-:W-:-:S02]  /*07e0*/  ISETP.LT.U32.AND P0, PT, R19, 0x2, !P0 ;  /* 0x000000021300780c */ /* 0x000fc40004701070 */
[----:B------:R-:W-:Y:S02]  /*07f0*/  ISETP.EQ.AND P1, PT, R2, RZ, P1 ;  /* 0x000000ff0200720c */ /* 0x000fe40000f22270 */
[----:B------:R-:W-:Y:S01]  /*0800*/  ISETP.GE.U32.AND P6, PT, R8, 0x2, PT ;  /* 0x000000020800780c */ /* 0x000fe20003fc6070 */
[----:B------:R-:W0:Y:S02]  /*0810*/  FENCE.VIEW.ASYNC.S ;  /* 0x00000000000073c6 */ /* 0x000e240000000000 */
[----:B0-----:R0:W1:Y:S01]  /*0820*/  @!UP0 SYNCS.EXCH.64 URZ, [UR6+0xc0], UR4 ;  /* 0x0000c004063f85b2 */ /* 0x0010620008000100 */
[----:B------:R-:W-:Y:S02]  /*0830*/  @P4 LEA.HI R0, R19, R19, RZ, 0x1 ;  /* 0x0000001313004211 */ /* 0x000fe400078f08ff */
[----:B------:R-:W-:Y:S02]  /*0840*/  SEL R18, RZ, 0x1, !P1 ;  /* 0x00000001ff127807 */ /* 0x000fe40004800000 */
[----:B------:R-:W-:-:S02]  /*0850*/  @P4 SHF.R.S32.HI R0, RZ, 0x1, R0 ;  /* 0x00000001ff004819 */ /* 0x000fc40000011400 */
[----:B------:R-:W-:Y:S02]  /*0860*/  SEL R18, R18, 0x2, P6 ;  /* 0x0000000212127807 */ /* 0x000fe40003000000 */
[----:B------:R-:W-:Y:S02]  /*0870*/  @P4 ISETP.NE.AND P5, PT, R0, R11, PT ;  /* 0x0000000b0000420c */ /* 0x000fe40003fa5270 */
[----:B------:R-:W-:Y:S02]  /*0880*/  SEL R11, RZ, 0x1, !P0 ;  /* 0x00000001ff0b7807 */ /* 0x000fe40004000000 */
[----:B------:R-:W-:Y:S02]  /*0890*/  @P4 SEL R22, RZ, 0x1, P5 ;  /* 0x00000001ff164807 */ /* 0x000fe40002800000 */
[----:B------:R-:W-:Y:S01]  /*08a0*/  LOP3.LUT R0, R128, 0x7f, RZ, 0xc0, !PT ;  /* 0x0000007f80007812 */ /* 0x000fe200078ec0ff */
[----:B------:R0:W2:Y:S01]  /*08b0*/  @!UP1 SYNCS.EXCH.64 URZ, [UR6+0xc8], UR4 ;  /* 0x0000c804063f95b2 */ /* 0x0000a20008000100 */
[----:B------:R-:W-:Y:S01]  /*08c0*/  LOP3.LUT R22, R22, R11, RZ, 0xc0, !PT ;  /* 0x0000000b16167212 */ /* 0x000fe200078ec0ff */
[----:B------:R-:W-:Y:S01]  /*08d0*/  NOP ;  /* 0x0000000000007918 */ /* 0x000fe20000000000 */
[----:B------:R-:W-:Y:S05]  /*08e0*/  @!P2 BRA `(.L_x_4) ;  /* 0x000000000008a947 */ /* 0x000fea0003800000 */
[----:B-12---:R-:W-:Y:S01]  /*08f0*/  UCGABAR_ARV ;  /* 0x00000000000079c7 */ /* 0x006fe20008000000 */
[----:B------:R-:W-:Y:S05]  /*0900*/  BRA `(.L_x_5) ;  /* 0x0000000000047947 */ /* 0x000fea0003800000 */
.L_x_4:
[----:B-12---:R-:W-:Y:S01]  /*0910*/  NOP ;  /* 0x0000000000007918 */ /* 0x006fe20000000000 */
.L_x_5:
[----:B------:R-:W1:Y:S01]  /*0920*/  LDC R2, c[0x0][0x65c] ;  /* 0x00019700ff027b82 */ /* 0x000e620000000800 */
[----:B------:R-:W-:Y:S02]  /*0930*/  IMAD.U32 R10, RZ, RZ, UR8 ;  /* 0x00000008ff0a7e24 */ /* 0x000fe4000f8e00ff */
[----:B------:R-:W-:Y:S01]  /*0940*/  IMAD.MOV.U32 R11, RZ, RZ, RZ ;  /* 0x000000ffff0b7224 */ /* 0x000fe200078e00ff */
[----:B-1----:R-:W-:-:S04]  /*0950*/  ISETP.NE.AND P1, PT, R2, 0x1, PT ;  /* 0x000000010200780c */ /* 0x002fc80003f25270 */
[----:B------:R-:W-:-:S09]  /*0960*/  P2R R5, PR, RZ, 0x2 ;  /* 0x00000002ff057803 */ /* 0x000fd20000000000 */
[----:B------:R-:W1:Y:S01]  /*0970*/  @P1 LDC R17, c[0x0][0x10] ;  /* 0x00000400ff111b82 */ /* 0x000e620000000800 */
[----:B------:R-:W-:Y:S02]  /*0980*/  @P1 IMAD.MOV.U32 R5, RZ, RZ, RZ ;  /* 0x000000ffff051224 */ /* 0x000fe400078e00ff */
[----:B------:R-:W-:-:S05]  /*0990*/  @P1 IMAD.MOV.U32 R15, RZ, RZ, RZ ;  /* 0x000000ffff0f1224 */ /* 0x000fca00078e00ff */
[----:B------:R-:W2:Y:S01]  /*09a0*/  @!P1 LDC R13, c[0x0][0xc] ;  /* 0x00000300ff0d9b82 */ /* 0x000ea20000000800 */
[----:B0-----:R-:W-:Y:S01]  /*09b0*/  ULDC UR4, c[0x0][0xc] ;  /* 0x0000030000047ab9 */ /* 0x001fe20000000800 */
[----:B------:R-:W-:Y:S01]  /*09c0*/  ULDC UR5, c[0x0][0x10] ;  /* 0x0000040000057ab9 */ /* 0x000fe20000000800 */
[----:B------:R-:W-:Y:S01]  /*09d0*/  ULDC UR6, c[0x0][0x14] ;  /* 0x0000050000067ab9 */ /* 0x000fe20000000800 */
[----:B------:R-:W-:-:S04]  /*09e0*/  UIMAD.WIDE.U32 UR4, UR4, UR5, URZ ;  /* 0x00000005040472a5 */ /* 0x000fc8000f8e003f */
[----:B------:R-:W-:Y:S02]  /*09f0*/  UIMAD.WIDE.U32 UR36, UR4, UR6, URZ ;  /* 0x00000006042472a5 */ /* 0x000fe4000f8e003f */
[----:B------:R-:W-:-:S04]  /*0a00*/  UIMAD UR42, UR5, UR6, URZ ;  /* 0x00000006052a72a4 */ /* 0x000fc8000f8e023f */
[----:B------:R-:W-:Y:S01]  /*0a10*/  UIADD3 UR42, UR37, UR42, URZ ;  /* 0x0000002a252a7290 */ /* 0x000fe2000fffe03f */
[----:B-1----:R-:W-:-:S04]  /*0a20*/  @P1 IMAD.WIDE.U32 R16, R17, UR8, R4 ;  /* 0x0000000811101c25 */ /* 0x002fc8000f8e0004 */
[----:B------:R-:W-:Y:S02]  /*0a30*/  @P1 IMAD.IADD R17, R17, 0x1, R15 ;  /* 0x0000000111111824 */ /* 0x000fe400078e020f */
[----:B--2---:R-:W-:-:S04]  /*0a40*/  @!P1 IMAD.WIDE.U32 R10, R4, R13, R10 ;  /* 0x0000000d040a9225 */ /* 0x004fc800078e000a */
[----:B------:R-:W-:Y:S02]  /*0a50*/  @!P1 IMAD.MOV.U32 R16, RZ, RZ, R10 ;  /* 0x000000ffff109224 */ /* 0x000fe400078e000a */
[----:B------:R-:W-:Y:S01]  /*0a60*/  @!P1 IMAD.MOV.U32 R17, RZ, RZ, R11 ;  /* 0x000000ffff119224 */ /* 0x000fe200078e000b */
[----:B------:R-:W-:Y:S06]  /*0a70*/  @!P2 BRA `(.L_x_6) ;  /* 0x00000000000ca947 */ /* 0x000fec0003800000 */
[----:B------:R-:W-:Y:S01]  /*0a80*/  UCGABAR_WAIT ;  /* 0x0000000000007dc7 */ /* 0x000fe20008000000 */
[----:B------:R-:W-:Y:S01]  /*0a90*/  CCTL.IVALL ;  /* 0x00000000ff00798f */ /* 0x000fe20002000000 */
[----:B------:R-:W-:Y:S05]  /*0aa0*/  BRA `(.L_x_7) ;  /* 0x0000000000047947 */ /* 0x000fea0003800000 */
.L_x_6:
[----:B------:R-:W-:Y:S06]  /*0ab0*/  BAR.SYNC.DEFER_BLOCKING 0x0 ;  /* 0x0000000000007b1d */ /* 0x000fec0000010000 */
.L_x_7:
[----:B------:R-:W-:Y:S05]  /*0ac0*/  @!P3 BRA `(.L_x_8) ;  /* 0x000000780054b947 */ /* 0x000fea0003800000 */
[----:B------:R-:W-:-:S13]  /*0ad0*/  ISETP.GT.U32.AND P0, PT, R8, 0x1, PT ;  /* 0x000000010800780c */ /* 0x000fda0003f04070 */
[----:B------:R-:W-:Y:S05]  /*0ae0*/  @P0 EXIT ;  /* 0x000000000000094d */ /* 0x000fea0003800000 */
[----:B------:R-:W-:Y:S01]  /*0af0*/  ULDC.64 UR4, c[0x0][0x650] ;  /* 0x0001940000047ab9 */ /* 0x000fe20000000a00 */
[----:B------:R-:W-:Y:S01]  /*0b00*/  PRMT R3, RZ, 0x7610, R3 ;  /* 0x00007610ff037816 */ /* 0x000fe20000000003 */
[----:B------:R-:W-:Y:S01]  /*0b10*/  IMAD.MOV.U32 R133, RZ, RZ, -0x1 ;  /* 0xffffffffff857424 */ /* 0x000fe200078e00ff */
[----:B------:R-:W-:Y:S01]  /*0b20*/  ISETP.GE.U32.AND P0, PT, R16, UR4, PT ;  /* 0x0000000410007c0c */ /* 0x000fe2000bf06070 */
[----:B------:R-:W-:Y:S02]  /*0b30*/  IMAD.MOV.U32 R132, RZ, RZ, -0x1 ;  /* 0xffffffffff847424 */ /* 0x000fe400078e00ff */
[----:B------:R-:W-:Y:S01]  /*0b40*/  IMAD.MOV.U32 R23, RZ, RZ, -0x1 ;  /* 0xffffffffff177424 */ /* 0x000fe200078e00ff */
[----:B------:R-:W-:-:S13]  /*0b50*/  ISETP.GE.U32.AND.EX P0, PT, R17, UR5, PT, P0 ;  /* 0x0000000511007c0c */ /* 0x000fda000bf06100 */
[----:B------:R-:W-:Y:S05]  /*0b60*/  @P0 BRA `(.L_x_9) ;  /* 0x00000004002c0947 */ /* 0x000fea0003800000 */
[----:B------:R-:W0:Y:S01]  /*0b70*/  LDC.64 R26, c[0x0][0x628] ;  /* 0x00018a00ff1a7b82 */ /* 0x000e220000000a00 */
[----:B------:R-:W-:Y:S02]  /*0b80*/  IMAD.MOV.U32 R10, RZ, RZ, R16 ;  /* 0x000000ffff0a7224 */ /* 0x000fe400078e0010 */
[----:B------:R-:W-:-:S05]  /*0b90*/  IMAD.MOV.U32 R11, RZ, RZ, R17 ;  /* 0x000000ffff0b7224 */ /* 0x000fca00078e0011 */
[----:B------:R-:W1:Y:S08]  /*0ba0*/  LDC R8, c[0x0][0x630] ;  /* 0x00018c00ff087b82 */ /* 0x000e700000000800 */
[----:B------:R-:W2:Y:S01]  /*0bb0*/  LDC.64 R28, c[0x0][0x620] ;  /* 0x00018800ff1c7b82 */ /* 0x000ea20000000a00 */
[----:B0-----:R-:W-:-:S04]  /*0bc0*/  ISETP.NE.U32.AND P0, PT, R26, RZ, PT ;  /* 0x000000ff1a00720c */ /* 0x001fc80003f05070 */
[----:B------:R-:W-:-:S13]  /*0bd0*/  ISETP.NE.AND.EX P0, PT, R27, RZ, PT, P0 ;  /* 0x000000ff1b00720c */ /* 0x000fda0003f05300 */
[----:B-12---:R-:W-:Y:S05]  /*0be0*/  @!P0 BRA `(.L_x_10) ;  /* 0x0000000000288947 */ /* 0x006fea0003800000 */
[----:B------:R-:W0:Y:S02]  /*0bf0*/  LDC R3, c[0x0][0x634] ;  /* 0x00018d00ff037b82 */ /* 0x000e240000000800 */
[----:B0-----:R-:W-:-:S05]  /*0c00*/  IADD3 R3, P0, R16, R3, RZ ;  /* 0x0000000310037210 */ /* 0x001fca0007f1e0ff */
[----:B------:R-:W-:-:S04]  /*0c10*/  IMAD.X R21, RZ, RZ, R17, P0 ;  /* 0x000000ffff157224 */ /* 0x000fc800000e0611 */
[----:B------:R-:W-:-:S04]  /*0c20*/  IMAD.WIDE.U32 R10, R21, R26, RZ ;  /* 0x0000001a150a7225 */ /* 0x000fc800078e00ff */
[----:B------:R-:W-:-:S04]  /*0c30*/  IMAD.WIDE.U32 R12, P0, R3, R27, R10 ;  /* 0x0000001b030c7225 */ /* 0x000fc8000780000a */
[----:B------:R-:W-:-:S04]  /*0c40*/  IMAD.WIDE.U32 R10, R3, R26, RZ ;  /* 0x0000001a030a7225 */ /* 0x000fc800078e00ff */
[----:B------:R-:W-:Y:S01]  /*0c50*/  IMAD.X R15, RZ, RZ, RZ, P0 ;  /* 0x000000ffff0f7224 */ /* 0x000fe200000e06ff */
[----:B------:R-:W-:Y:S01]  /*0c60*/  IADD3 RZ, P0, R11, R12, RZ ;  /* 0x0000000c0bff7210 */ /* 0x000fe20007f1e0ff */
[----:B------:R-:W-:-:S04]  /*0c70*/  IMAD.MOV.U32 R14, RZ, RZ, R13 ;  /* 0x000000ffff0e7224 */ /* 0x000fc800078e000d */
[----:B------:R-:W-:-:S08]  /*0c80*/  IMAD.WIDE.U32.X R10, R21, R27, R14, P0 ;  /* 0x0000001b150a7225 */ /* 0x000fd000000e040e */
.L_x_10:
[----:B------:R-:W0:Y:S01]  /*0c90*/  LDC.64 R32, c[0x0][0x640] ;  /* 0x00019000ff207b82 */ /* 0x000e220000000a00 */
[--C-:B------:R-:W-:Y:S01]  /*0ca0*/  SHF.R.U64 R27, R10, R8, R11.reuse ;  /* 0x000000080a1b7219 */ /* 0x100fe2000000120b */
[----:B------:R-:W-:Y:S01]  /*0cb0*/  IMAD R31, R9, R24, R4 ;  /* 0x00000018091f7224 */ /* 0x000fe200078e0204 */
[----:B------:R-:W-:Y:S01]  /*0cc0*/  SHF.R.U32.HI R3, RZ, R8, R11 ;  /* 0x00000008ff037219 */ /* 0x000fe2000001160b */
[----:B------:R-:W-:Y:S01]  /*0cd0*/  IMAD.MOV.U32 R23, RZ, RZ, 0x1 ;  /* 0x00000001ff177424 */ /* 0x000fe200078e00ff */
[----:B------:R-:W-:-:S03]  /*0ce0*/  IADD3 R5, P0, RZ, -R27, RZ ;  /* 0x8000001bff057210 */ /* 0x000fc60007f1e0ff */
[----:B------:R-:W1:Y:S02]  /*0cf0*/  LDC R12, c[0x0][0x618] ;  /* 0x00018600ff0c7b82 */ /* 0x000e640000000800 */
[----:B------:R-:W-:Y:S02]  /*0d00*/  IMAD.X R3, RZ, RZ, ~R3, P0 ;  /* 0x000000ffff037224 */ /* 0x000fe400000e0e03 */
[----:B------:R-:W-:-:S04]  /*0d10*/  IMAD.WIDE.U32 R10, R5, R28, R16 ;  /* 0x0000001c050a7225 */ /* 0x000fc800078e0010 */
[----:B------:R-:W2:Y:S01]  /*0d20*/  LDC R20, c[0x0][0x608] ;  /* 0x00018200ff147b82 */ /* 0x000ea20000000800 */
[----:B------:R-:W-:Y:S02]  /*0d30*/  IMAD R8, R3, R28, RZ ;  /* 0x0000001c03087224 */ /* 0x000fe400078e02ff */
[----:B------:R-:W-:Y:S02]  /*0d40*/  IMAD.MOV.U32 R3, RZ, RZ, -0x1 ;  /* 0xffffffffff037424 */ /* 0x000fe400078e00ff */
[----:B------:R-:W-:-:S03]  /*0d50*/  IMAD R5, R5, R29, R8 ;  /* 0x0000001d05057224 */ /* 0x000fc600078e0208 */
[----:B------:R-:W3:Y:S01]  /*0d60*/  LDC R30, c[0x0][0x658] ;  /* 0x00019600ff1e7b82 */ /* 0x000ee20000000800 */
[----:B------:R-:W-:Y:S01]  /*0d70*/  IMAD.IADD R5, R11, 0x1, R5 ;  /* 0x000000010b057824 */ /* 0x000fe200078e0205 */
[----:B0-----:R-:W-:-:S04]  /*0d80*/  ISETP.NE.U32.AND P0, PT, R32, RZ, PT ;  /* 0x000000ff2000720c */ /* 0x001fc80003f05070 */
[----:B------:R-:W-:Y:S02]  /*0d90*/  ISETP.NE.AND.EX P0, PT, R33, RZ, PT, P0 ;  /* 0x000000ff2100720c */ /* 0x000fe40003f05300 */
[----:B------:R-:W0:Y:S01]  /*0da0*/  LDC R26, c[0x0][0x600] ;  /* 0x00018000ff1a7b82 */ /* 0x000e220000000800 */
[-CC-:B-1----:R-:W-:Y:S02]  /*0db0*/  SHF.R.U64 R14, R10, R12.reuse, R5.reuse ;  /* 0x0000000c0a0e7219 */ /* 0x182fe40000001205 */
[----:B------:R-:W-:-:S05]  /*0dc0*/  SHF.R.U32.HI R5, RZ, R12, R5 ;  /* 0x0000000cff057219 */ /* 0x000fca0000011605 */
[----:B------:R-:W1:Y:S01]  /*0dd0*/  LDC R15, c[0x0][0x648] ;  /* 0x00019200ff0f7b82 */ /* 0x000e620000000800 */
[-CC-:B--2---:R-:W-:Y:S02]  /*0de0*/  SHF.R.U64 R29, R14, R20.reuse, R5.reuse ;  /* 0x000000140e1d7219 */ /* 0x184fe40000001205 */
[----:B------:R-:W-:-:S05]  /*0df0*/  SHF.R.U32.HI R5, RZ, R20, R5 ;  /* 0x00000014ff057219 */ /* 0x000fca0000011605 */
[----:B------:R-:W2:Y:S01]  /*0e00*/  LDC R21, c[0x0][0x638] ;  /* 0x00018e00ff157b82 */ /* 0x000ea20000000800 */
[-CC-:B---3--:R-:W-:Y:S02]  /*0e10*/  SHF.R.U64 R20, R29, R30.reuse, R5.reuse ;  /* 0x0000001e1d147219 */ /* 0x188fe40000001205 */
[-C--:B------:R-:W-:Y:S02]  /*0e20*/  SHF.L.U32 R3, R3, R30.reuse, RZ ;  /* 0x0000001e03037219 */ /* 0x080fe400000006ff */
[----:B------:R-:W-:Y:S01]  /*0e30*/  SHF.R.U32.HI R5, RZ, R30, R5 ;  /* 0x0000001eff057219 */ /* 0x000fe20000011605 */
[----:B------:R-:W-:Y:S01]  /*0e40*/  IMAD.MOV.U32 R4, RZ, RZ, R20 ;  /* 0x000000ffff047224 */ /* 0x000fe200078e0014 */
[----:B------:R-:W-:Y:S01]  /*0e50*/  LOP3.LUT R12, RZ, R3, RZ, 0x33, !PT ;  /* 0x00000003ff0c7212 */ /* 0x000fe200078e33ff */
[----:B------:R-:W3:Y:S01]  /*0e60*/  LDC R25, c[0x0][0x610] ;  /* 0x00018400ff197b82 */ /* 0x000ee20000000800 */
[----:B------:R-:W-:Y:S05]  /*0e70*/  @!P0 BRA `(.L_x_11) ;  /* 0x0000000000288947 */ /* 0x000fea0003800000 */
[----:B------:R-:W4:Y:S02]  /*0e80*/  LDC R3, c[0x0][0x64c] ;  /* 0x00019300ff037b82 */ /* 0x000f240000000800 */
[----:B----4-:R-:W-:-:S05]  /*0e90*/  IADD3 R3, P0, R20, R3, RZ ;  /* 0x0000000314037210 */ /* 0x010fca0007f1e0ff */
        /* <DEDUP_REMOVED lines=8> */
.L_x_11:
[----:B-1----:R-:W-:Y:S01]  /*0f20*/  SHF.R.U64 R4, R4, R15, R5 ;  /* 0x0000000f04047219 */ /* 0x002fe20000001205 */
[----:B0-----:R-:W-:Y:S01]  /*0f30*/  VIADD R5, R26, 0xffffffff ;  /* 0xffffffff1a057836 */ /* 0x001fe20000000000 */
[----:B------:R-:W-:Y:S01]  /*0f40*/  SHF.L.U32 R3, R23, R30, RZ ;  /* 0x0000001e17037219 */ /* 0x000fe200000006ff */
[----:B------:R-:W-:Y:S01]  /*0f50*/  IMAD.MOV.U32 R23, RZ, RZ, R27 ;  /* 0x000000ffff177224 */ /* 0x000fe200078e001b */
[----:B------:R-:W-:Y:S01]  /*0f60*/  LOP3.LUT R12, R29, R12, RZ, 0xc0, !PT ;  /* 0x0000000c1d0c7212 */ /* 0x000fe200078ec0ff */
[----:B------:R-:W-:Y:S01]  /*0f70*/  IMAD.MOV R8, RZ, RZ, -R4 ;  /* 0x000000ffff087224 */ /* 0x000fe200078e0a04 */
[----:B------:R-:W-:Y:S02]  /*0f80*/  SEL R6, R6, R31, !P1 ;  /* 0x0000001f06067207 */ /* 0x000fe40004800000 */
[----:B------:R-:W-:Y:S01]  /*0f90*/  LOP3.LUT R5, R14, R5, RZ, 0xc0, !PT ;  /* 0x000000050e057212 */ /* 0x000fe200078ec0ff */
[----:B------:R-:W-:Y:S02]  /*0fa0*/  IMAD R9, R3, R4, R12 ;  /* 0x0000000403097224 */ /* 0x000fe400078e020c */
[----:B--2---:R-:W-:-:S02]  /*0fb0*/  IMAD R3, R8, R21, R20 ;  /* 0x0000001508037224 */ /* 0x004fc400078e0214 */
[----:B---3--:R-:W-:Y:S02]  /*0fc0*/  IMAD R6, R9, R25, R6 ;  /* 0x0000001909067224 */ /* 0x008fe400078e0206 */
[----:B------:R-:W-:Y:S02]  /*0fd0*/  IMAD R133, R3, R26, R5 ;  /* 0x0000001a03857224 */ /* 0x000fe400078e0205 */
[----:B------:R-:W-:-:S03]  /*0fe0*/  IMAD.MOV.U32 R4, RZ, RZ, 0x1 ;  /* 0x00000001ff047424 */ /* 0x000fc600078e00ff */
[----:B------:R-:W-:Y:S02]  /*0ff0*/  SEL R132, R133, R6, !P1 ;  /* 0x0000000685847207 */ /* 0x000fe40004800000 */
[----:B------:R-:W-:Y:S02]  /*1000*/  PRMT R3, R4, 0x7610, R3 ;  /* 0x0000761004037816 */ /* 0x000fe40000000003 */
[----:B------:R-:W-:-:S07]  /*1010*/  SEL R133, R6, R133, !P1 ;  /* 0x0000008506857207 */ /* 0x000fce0004800000 */
.L_x_9:
[----:B------:R-:W-:-:S08]  /*1020*/  NOP ;  /* 0x0000000000007918 */ /* 0x000fd00000000000 */
[----:B------:R-:W0:Y:S02]  /*1030*/  USETMAXREG.TRY_ALLOC.CTAPOOL UP0, 0xe8 ;  /* 0x000000e8000079c8 */ /* 0x000e240008000600 */
[----:B0-----:R-:W-:-:S13]  /*1040*/  PLOP3.LUT P0, PT, PT, PT, UP0, 0x80, 0x0 ;  /* 0x000000000000781c */ /* 0x001fda0003f0f008 */
[----:B------:R-:W-:Y:S05]  /*1050*/  @!P0 BRA `(.L_x_9) ;  /* 0xfffffffc00f08947 */ /* 0x000fea000383ffff */
[----:B------:R-:W-:Y:S01]  /*1060*/  ULDC.64 UR4, c[0x0][0x598] ;  /* 0x0001660000047ab9 */ /* 0x000fe20000000a00 */
[----:B------:R-:W-:Y:S01]  /*1070*/  ULDC.64 UR38, c[0x0][0x208] ;  /* 0x0000820000267ab9 */ /* 0x000fe20000000a00 */
[----:B------:R-:W-:-:S04]  /*1080*/  ISETP.NE.U32.AND P0, PT, RZ, UR4, PT ;  /* 0x00000004ff007c0c */ /* 0x000fc8000bf05070 */
[----:B------:R-:W-:-:S13]  /*1090*/  ISETP.NE.AND.EX P0, PT, RZ, UR5, PT, P0 ;  /* 0x00000005ff007c0c */ /* 0x000fda000bf05300 */
[----:B------:R-:W-:Y:S05]  /*10a0*/  @!P0 BRA `(.L_x_12) ;  /* 0x00000000001c8947 */ /* 0x000fea0003800000 */
[----:B------:R-:W0:Y:S02]  /*10b0*/  LDC.64 R4, c[0x0][0x598] ;  /* 0x00016600ff047b82 */ /* 0x000e240000000a00 */
[----:B0-----:R-:W2:Y:S02]  /*10c0*/  LDG.E.64 R4, desc[UR38][R4.64] ;  /* 0x0000002604047981 */ /* 0x001ea4000c1e1b00 */
[----:B--2---:R-:W-:-:S04]  /*10d0*/  ISETP.NE.U32.AND P0, PT, R4, RZ, PT ;  /* 0x000000ff0400720c */ /* 0x004fc80003f05070 */
[----:B------:R-:W-:-:S13]  /*10e0*/  ISETP.NE.AND.EX P0, PT, R5, RZ, PT, P0 ;  /* 0x000000ff0500720c */ /* 0x000fda0003f05300 */
[----:B------:R-:W-:Y:S05]  /*10f0*/  @!P0 BRA `(.L_x_12) ;  /* 0x0000000000088947 */ /* 0x000fea0003800000 */
[----:B------:R0:W5:Y:S01]  /*1100*/  LD.E R122, desc[UR38][R4.64] ;  /* 0x00000026047a7980 */ /* 0x000162000c101900 */
[----:B------:R-:W-:Y:S05]  /*1110*/  BRA `(.L_x_13) ;  /* 0x0000000000247947 */ /* 0x000fea0003800000 */
.L_x_12:
[----:B------:R-:W-:Y:S02]  /*1120*/  ULDC.64 UR4, c[0x0][0x588] ;  /* 0x0001620000047ab9 */ /* 0x000fe40000000a00 */
[----:B------:R-:W-:-:S04]  /*1130*/  ISETP.NE.U32.AND P0, PT, RZ, UR4, PT ;  /* 0x00000004ff007c0c */ /* 0x000fc8000bf05070 */
[----:B------:R-:W-:-:S13]  /*1140*/  ISETP.NE.AND.EX P0, PT, RZ, UR5, PT, P0 ;  /* 0x00000005ff007c0c */ /* 0x000fda000bf05300 */
[----:B------:R-:W-:Y:S05]  /*1150*/  @!P0 BRA `(.L_x_14) ;  /* 0x00000000000c8947 */ /* 0x000fea0003800000 */
[----:B------:R-:W0:Y:S02]  /*1160*/  LDC.64 R122, c[0x0][0x588] ;  /* 0x00016200ff7a7b82 */ /* 0x000e240000000a00 */
[----:B0-----:R1:W5:Y:S01]  /*1170*/  LDG.E R122, desc[UR38][R122.64] ;  /* 0x000000267a7a7981 */ /* 0x001362000c1e1900 */
[----:B------:R-:W-:Y:S05]  /*1180*/  BRA `(.L_x_13) ;  /* 0x0000000000087947 */ /* 0x000fea0003800000 */
.L_x_14:
[----:B------:R-:W-:Y:S02]  /*1190*/  ULDC UR4, c[0x0][0x580] ;  /* 0x0001600000047ab9 */ /* 0x000fe40000000800 */
[----:B------:R-:W-:-:S07]  /*11a0*/  IMAD.U32 R122, RZ, RZ, UR4 ;  /* 0x00000004ff7a7e24 */ /* 0x000fce000f8e00ff */
.L_x_13:
[----:B------:R-:W-:Y:S02]  /*11b0*/  ULDC.64 UR4, c[0x0][0x5a0] ;  /* 0x0001680000047ab9 */ /* 0x000fe40000000a00 */
[----:B------:R-:W-:-:S04]  /*11c0*/  ISETP.NE.U32.AND P0, PT, RZ, UR4, PT ;  /* 0x00000004ff007c0c */ /* 0x000fc8000bf05070 */
[----:B------:R-:W-:-:S13]  /*11d0*/  ISETP.NE.AND.EX P0, PT, RZ, UR5, PT, P0 ;  /* 0x00000005ff007c0c */ /* 0x000fda000bf05300 */
[----:B------:R-:W-:Y:S05]  /*11e0*/  @!P0 BRA `(.L_x_15) ;  /* 0x00000000001c8947 */ /* 0x000fea0003800000 */
[----:B0-----:R-:W0:Y:S02]  /*11f0*/  LDC.64 R4, c[0x0][0x5a0] ;  /* 0x00016800ff047b82 */ /* 0x001e240000000a00 */
[----:B0-----:R-:W2:Y:S02]  /*1200*/  LDG.E.64 R4, desc[UR38][R4.64] ;  /* 0x0000002604047981 */ /* 0x001ea4000c1e1b00 */
[----:B--2---:R-:W-:-:S04]  /*1210*/  ISETP.NE.U32.AND P0, PT, R4, RZ, PT ;  /* 0x000000ff0400720c */ /* 0x004fc80003f05070 */
[----:B------:R-:W-:-:S13]  /*1220*/  ISETP.NE.AND.EX P0, PT, R5, RZ, PT, P0 ;  /* 0x000000ff0500720c */ /* 0x000fda0003f05300 */
[----:B------:R-:W-:Y:S05]  /*1230*/  @!P0 BRA `(.L_x_15) ;  /* 0x0000000000088947 */ /* 0x000fea0003800000 */
[----:B-1----:R0:W5:Y:S01]  /*1240*/  LD.E R123, desc[UR38][R4.64] ;  /* 0x00000026047b7980 */ /* 0x002162000c101900 */
[----:B------:R-:W-:Y:S05]  /*1250*/  BRA `(.L_x_16) ;  /* 0x0000000000247947 */ /* 0x000fea0003800000 */
.L_x_15:
[----:B------:R-:W-:Y:S02]  /*1260*/  ULDC.64 UR4, c[0x0][0x590] ;  /* 0x0001640000047ab9 */ /* 0x000fe40000000a00 */
[----:B------:R-:W-:-:S04]  /*1270*/  ISETP.NE.U32.AND P0, PT, RZ, UR4, PT ;  /* 0x00000004ff007c0c */ /* 0x000fc8000bf05070 */
[----:B------:R-:W-:-:S13]  /*1280*/  ISETP.NE.AND.EX P0, PT, RZ, UR5, PT, P0 ;  /* 0x00000005ff007c0c */ /* 0x000fda000bf05300 */
[----:B------:R-:W-:Y:S05]  /*1290*/  @!P0 BRA `(.L_x_17) ;  /* 0x00000000000c8947 */ /* 0x000fea0003800000 */
[----:B0-----:R-:W1:Y:S02]  /*12a0*/  LDC.64 R4, c[0x0][0x590] ;  /* 0x00016400ff047b82 */ /* 0x001e640000000a00 */
[----:B-1----:R1:W5:Y:S01]  /*12b0*/  LDG.E R123, desc[UR38][R4.64] ;  /* 0x00000026047b7981 */ /* 0x002362000c1e1900 */
[----:B------:R-:W-:Y:S05]  /*12c0*/  BRA `(.L_x_16) ;  /* 0x0000000000087947 */ /* 0x000fea0003800000 */
.L_x_17:
[----:B------:R-:W-:Y:S02]  /*12d0*/  ULDC UR4, c[0x0][0x584] ;  /* 0x0001610000047ab9 */ /* 0x000fe40000000800 */
[----:B-1----:R-:W-:-:S07]  /*12e0*/  IMAD.U32 R123, RZ, RZ, UR4 ;  /* 0x00000004ff7b7e24 */ /* 0x002fce000f8e00ff */
.L_x_16:
[----:B------:R-:W-:-:S13]  /*12f0*/  LOP3.LUT P0, RZ, R3, 0xff, RZ, 0xc0, !PT ;  /* 0x000000ff03ff7812 */ /* 0x000fda000780c0ff */
[----:B------:R-:W-:Y:S05]  /*1300*/  @!P0 EXIT ;  /* 0x000000000000894d */ /* 0x000fea0003800000 */
[----:B------:R-:W2:Y:S01]  /*1310*/  LDC R125, c[0x0][0x658] ;  /* 0x00019600ff7d7b82 */ /* 0x000ea20000000800 */
[----:B------:R-:W-:Y:S01]  /*1320*/  LOP3.LUT R7, R7, 0x1, RZ, 0xc0, !PT ;  /* 0x0000000107077812 */ /* 0x000fe200078ec0ff */
[----:B------:R-:W-:Y:S01]  /*1330*/  ULDC.64 UR6, c[0x0][0x288] ;  /* 0x0000a20000067ab9 */ /* 0x000fe20000000a00 */
[----:B------:R-:W-:Y:S01]  /*1340*/  SHF.R.U32.HI R3, RZ, 0x2, R128 ;  /* 0x00000002ff037819 */ /* 0x000fe20000011680 */
[----:B------:R-:W-:Y:S01]  /*1350*/  UIADD3 UR4, UR7, 0x1f, URZ ;  /* 0x0000001f07047890 */ /* 0x000fe2000fffe03f */
[----:B------:R-:W-:Y:S01]  /*1360*/  SHF.R.U32.HI R0, RZ, 0x1, R0 ;  /* 0x00000001ff007819 */ /* 0x000fe20000011600 */
[----:B------:R-:W-:Y:S01]  /*1370*/  IMAD.SHL.U32 R120, R7, 0x40, RZ ;  /* 0x0000004007787824 */ /* 0x000fe200078e00ff */
[----:B------:R-:W-:Y:S01]  /*1380*/  LOP3.LUT R3, R3, 0x7, RZ, 0xc0, !PT ;  /* 0x0000000703037812 */ /* 0x000fe200078ec0ff */
[----:B------:R-:W3:Y:S01]  /*1390*/  LDC.64 R8, c[0x0][0x5c8] ;  /* 0x00017200ff087b82 */ /* 0x000ee20000000a00 */
[----:B------:R-:W-:Y:S01]  /*13a0*/  USHF.R.S32.HI UR5, URZ, 0x1f, UR4 ;  /* 0x0000001f3f057899 */ /* 0x000fe20008011404 */
[----:B------:R-:W-:Y:S01]  /*13b0*/  LOP3.LUT R0, R0, 0x30, RZ, 0xc0, !PT ;  /* 0x0000003000007812 */ /* 0x000fe200078ec0ff */
[----:B------:R-:W-:Y:S01]  /*13c0*/  IMAD.MOV.U32 R6, RZ, RZ, 0x1 ;  /* 0x00000001ff067424 */ /* 0x000fe200078e00ff */
[--C-:B------:R-:W-:Y:S01]  /*13d0*/  LOP3.LUT R120, R120, 0x40, R3.reuse, 0xe2, !PT ;  /* 0x0000004078787812 */ /* 0x100fe200078ee203 */
[----:B------:R-:W-:Y:S01]  /*13e0*/  ULEA.HI UR5, UR5, UR4, URZ, 0x5 ;  /* 0x0000000405057291 */ /* 0x000fe2000f8f283f */
[-C--:B01----:R-:W-:Y:S01]  /*13f0*/  IADD3 R4, RZ, -R0.reuse, -R3 ;  /* 0x80000000ff047210 */ /* 0x083fe20007ffe803 */
[----:B------:R-:W-:Y:S01]  /*1400*/  IMAD.U32 R5, RZ, RZ, UR6 ;  /* 0x00000006ff057e24 */ /* 0x000fe2000f8e00ff */
[----:B------:R-:W-:Y:S01]  /*1410*/  LOP3.LUT R120, R120, R0, RZ, 0xfc, !PT ;  /* 0x0000000078787212 */ /* 0x000fe200078efcff */
[----:B------:R-:W-:Y:S01]  /*1420*/  USHF.R.S32.HI UR43, URZ, 0x5, UR5 ;  /* 0x000000053f2b7899 */ /* 0x000fe20008011405 */
[----:B------:R-:W-:Y:S01]  /*1430*/  IMAD.MOV.U32 R0, RZ, RZ, -0x1 ;  /* 0xffffffffff007424 */ /* 0x000fe200078e00ff */
[C---:B------:R-:W-:Y:S01]  /*1440*/  LOP3.LUT R124, R128.reuse, 0x3, RZ, 0xc0, !PT ;  /* 0x00000003807c7812 */ /* 0x040fe200078ec0ff */
[----:B------:R-:W-:Y:S01]  /*1450*/  IMAD R4, R7, -0x40, R4 ;  /* 0xffffffc007047824 */ /* 0x000fe200078e0204 */
[----:B------:R-:W-:Y:S01]  /*1460*/  UISETP.LT.AND UP0, UPT, UR43, 0x1, UPT ;  /* 0x000000012b00788c */ /* 0x000fe2000bf01270 */
[----:B------:R-:W-:Y:S01]  /*1470*/  LOP3.LUT R129, R128, 0x80, RZ, 0xc0, !PT ;  /* 0x0000008080817812 */ /* 0x000fe200078ec0ff */
[----:B------:R-:W-:Y:S01]  /*1480*/  ULDC UR4, c[0x0][0x284] ;  /* 0x0000a10000047ab9 */ /* 0x000fe20000000800 */
[-C--:B--2---:R-:W-:Y:S01]  /*1490*/  SHF.L.U32 R0, R0, R125.reuse, RZ ;  /* 0x0000007d00007219 */ /* 0x084fe200000006ff */
[----:B------:R-:W-:Y:S01]  /*14a0*/  USEL UR44, UR43, 0x1, UP0 ;  /* 0x000000012b2c7887 */ /* 0x000fe20008000000 */
[----:B------:R-:W-:Y:S01]  /*14b0*/  IMAD R124, R124, -0x2, R5 ;  /* 0xfffffffe7c7c7824 */ /* 0x000fe200078e0205 */
[----:B------:R-:W-:Y:S01]  /*14c0*/  SHF.L.U32 R125, R6, R125, RZ ;  /* 0x0000007d067d7219 */ /* 0x000fe200000006ff */
[----:B------:R-:W-:Y:S01]  /*14d0*/  IMAD.SHL.U32 R128, R128, 0x2, RZ ;  /* 0x0000000280807824 */ /* 0x000fe200078e00ff */
[----:B------:R-:W-:Y:S01]  /*14e0*/  LOP3.LUT R134, R18, 0x1, RZ, 0xfc, !PT ;  /* 0x0000000112867812 */ /* 0x000fe200078efcff */
[----:B------:R-:W-:Y:S01]  /*14f0*/  VIADD R131, R4, UR4 ;  /* 0x0000000404837c36 */ /* 0x000fe20008000000 */
[----:B------:R-:W-:Y:S01]  /*1500*/  SHF.R.U32.HI R129, RZ, 0x7, R129 ;  /* 0x00000007ff817819 */ /* 0x000fe20000011681 */
[C---:B---3--:R-:W-:Y:S01]  /*1510*/  IMAD.SHL.U32 R127, R8.reuse, 0x8, RZ ;  /* 0x00000008087f7824 */ /* 0x048fe200078e00ff */
[----:B------:R-:W-:Y:S01]  /*1520*/  SHF.L.U64.HI R126, R8, 0x3, R9 ;  /* 0x00000003087e7819 */ /* 0x000fe20000010209 */
[----:B------:R-:W-:Y:S01]  /*1530*/  IMAD.MOV.U32 R121, RZ, RZ, RZ ;  /* 0x000000ffff797224 */ /* 0x000fe200078e00ff */
[----:B------:R-:W-:Y:S01]  /*1540*/  LOP3.LUT R130, RZ, R0, RZ, 0x33, !PT ;  /* 0x00000000ff827212 */ /* 0x000fe200078e33ff */
[----:B------:R-:W-:Y:S01]  /*1550*/  UIADD3 UR44, UR43, -UR44, URZ ;  /* 0x8000002c2b2c7290 */ /* 0x000fe2000fffe03f */
[----:B------:R-:W-:Y:S01]  /*1560*/  UMOV UR40, URZ ;  /* 0x0000003f00287c82 */ /* 0x000fe20008000000 */
[----:B------:R-:W-:-:S10]  /*1570*/  UMOV UR41, URZ ;  /* 0x0000003f00297c82 */ /* 0x000fd40008000000 */
.L_x_227:
[----:B------:R-:W0:Y:S01]  /*1580*/  SHFL.IDX PT, R0, R129, RZ, 0x1f ;  /* 0x00001fff81007589 */ /* 0x000e2200000e0000 */
[----:B-1----:R-:W1:Y:S01]  /*1590*/  S2UR UR7, SR_CgaCtaId ;  /* 0x00000000000779c3 */ /* 0x002e620000008800 */
[----:B------:R-:W-:Y:S01]  /*15a0*/  UMOV UR6, 0x400 ;  /* 0x0000040000067882 */ /* 0x000fe20000000000 */
[----:B0-----:R-:W-:Y:S01]  /*15b0*/  R2UR UR4, R0 ;  /* 0x00000000000472ca */ /* 0x001fe200000e0000 */
[----:B-1----:R-:W-:-:S12]  /*15c0*/  ULEA UR6, UR7, UR6, 0x18 ;  /* 0x0000000607067291 */ /* 0x002fd8000f8ec03f */
[----:B------:R-:W-:-:S04]  /*15d0*/  ULEA.HI UR5, UR4, UR4, URZ, 0x1 ;  /* 0x0000000404057291 */ /* 0x000fc8000f8f083f */
[----:B------:R-:W-:-:S04]  /*15e0*/  ULOP3.LUT UR5, UR5, 0xffffe, URZ, 0xc0, !UPT ;  /* 0x000ffffe05057892 */ /* 0x000fc8000f8ec03f */
[----:B------:R-:W-:-:S03]  /*15f0*/  UIADD3 UR5, UR4, -UR5, URZ ;  /* 0x8000000504057290 */ /* 0x000fc6000fffe03f */
[----:B------:R-:W-:Y:S01]  /*1600*/  ULDC UR4, c[0x0][0x28c] ;  /* 0x0000a30000047ab9 */ /* 0x000fe20000000800 */
[----:B------:R-:W-:Y:S01]  /*1610*/  ULEA UR5, UR5, UR6, 0xc ;  /* 0x0000000605057291 */ /* 0x000fe2000f8e603f */
[----:B------:R-:W-:-:S03]  /*1620*/  ISETP.LT.AND P0, PT, RZ, UR4, PT ;  /* 0x00000004ff007c0c */ /* 0x000fc6000bf01270 */
[----:B------:R-:W-:-:S04]  /*1630*/  UIADD3 UR5, UR5, 0x180, URZ ;  /* 0x0000018005057890 */ /* 0x000fc8000fffe03f */
[----:B------:R-:W-:-:S04]  /*1640*/  USHF.R.U32.HI UR5, URZ, 0x4, UR5 ;  /* 0x000000043f057899 */ /* 0x000fc80008011605 */
[----:B------:R-:W-:-:S04]  /*1650*/  ULOP3.LUT UR5, UR5, 0x3fff, URZ, 0xc0, !UPT ;  /* 0x00003fff05057892 */ /* 0x000fc8000f8ec03f */
[----:B------:R-:W-:Y:S01]  /*1660*/  ULOP3.LUT UR45, UR5, 0x10000, URZ, 0xfc, !UPT ;  /* 0x00010000052d7892 */ /* 0x000fe2000f8efc3f */
[----:B--234-:R-:W-:Y:S11]  /*1670*/  @P0 BRA `(.L_x_18) ;  /* 0x0000000000400947 */ /* 0x01cff60003800000 */
[----:B------:R-:W-:Y:S01]  /*1680*/  MOV R0, 0x0 ;  /* 0x0000000000007802 */ /* 0x000fe20000000f00 */
[----:B------:R-:W-:Y:S01]  /*1690*/  ULDC.64 UR4, c[0x4][0x68] ;  /* 0x01001a0000047ab9 */ /* 0x000fe20000000a00 */
[----:B------:R-:W-:Y:S01]  /*16a0*/  ULDC.64 UR6, c[0x4][0x8] ;  /* 0x0100020000067ab9 */ /* 0x000fe20000000a00 */
[----:B------:R-:W-:Y:S01]  /*16b0*/  IMAD.U32 R4, RZ, RZ, UR4 ;  /* 0x00000004ff047e24 */ /* 0x000fe2000f8e00ff */
[----:B------:R0:W1:Y:S01]  /*16c0*/  LDC.64 R14, c[0x4][R0] ;  /* 0x01000000000e7b82 */ /* 0x0000620000000a00 */
[----:B------:R-:W-:Y:S01]  /*16d0*/  IMAD.U32 R5, RZ, RZ, UR5 ;  /* 0x00000005ff057e24 */ /* 0x000fe2000f8e00ff */
[----:B------:R-:W-:Y:S01]  /*16e0*/  ULDC.64 UR4, c[0x4][0x70] ;  /* 0x01001c0000047ab9 */ /* 0x000fe20000000a00 */
[----:B------:R-:W-:Y:S02]  /*16f0*/  IMAD.U32 R10, RZ, RZ, UR6 ;  /* 0x00000006ff0a7e24 */ /* 0x000fe4000f8e00ff */
[----:B------:R-:W-:Y:S02]  /*1700*/  IMAD.U32 R6, RZ, RZ, UR4 ;  /* 0x00000004ff067e24 */ /* 0x000fe4000f8e00ff */
[----:B------:R-:W-:-:S02]  /*1710*/  IMAD.U32 R7, RZ, RZ, UR5 ;  /* 0x00000005ff077e24 */ /* 0x000fc4000f8e00ff */
[----:B------:R-:W-:Y:S02]  /*1720*/  IMAD.U32 R11, RZ, RZ, UR7 ;  /* 0x00000007ff0b7e24 */ /* 0x000fe4000f8e00ff */
[----:B------:R-:W-:Y:S02]  /*1730*/  IMAD.MOV.U32 R8, RZ, RZ, 0x1e1 ;  /* 0x000001e1ff087424 */ /* 0x000fe400078e00ff */
[----:B------:R-:W-:Y:S02]  /*1740*/  IMAD.MOV.U32 R12, RZ, RZ, 0x1 ;  /* 0x00000001ff0c7424 */ /* 0x000fe400078e00ff */
[----:B0-----:R-:W-:-:S07]  /*1750*/  IMAD.MOV.U32 R13, RZ, RZ, RZ ;  /* 0x000000ffff0d7224 */ /* 0x001fce00078e00ff */
[----:B------:R-:W-:-:S07]  /*1760*/  LEPC R20, `(.L_x_18) ;  /* 0x000000001014794e */ /* 0x000fce0000000000 */
[----:B-1---5:R-:W-:Y:S05]  /*1770*/  CALL.ABS.NOINC R14 ;  /* 0x000000000e007343 */ /* 0x022fea0003c00000 */
.L_x_18:
[----:B------:R-:W-:-:S13]  /*1780*/  ISETP.NE.AND P0, PT, R134, 0x3, PT ;  /* 0x000000038600780c */ /* 0x000fda0003f05270 */
[----:B------:R-:W-:Y:S05]  /*1790*/  @!P0 BRA `(.L_x_19) ;  /* 0x0000000000048947 */ /* 0x000fea0003800000 */
[----:B------:R-:W-:Y:S01]  /*17a0*/  BPT.TRAP 0x1 ;  /* 0x000000040000795c */ /* 0x000fe20000300000 */
.L_x_19:
[----:B------:R-:W0:Y:S01]  /*17b0*/  S2UR UR5, SR_CgaCtaId ;  /* 0x00000000000579c3 */ /* 0x000e220000008800 */
[----:B------:R-:W-:Y:S01]  /*17c0*/  UMOV UR4, 0x400 ;  /* 0x0000040000047882 */ /* 0x000fe20000000000 */
[----:B------:R-:W-:Y:S02]  /*17d0*/  IMAD.U32 R0, RZ, RZ, UR40 ;  /* 0x00000028ff007e24 */ /* 0x000fe4000f8e00ff */
[----:B------:R-:W-:-:S03]  /*17e0*/  IMAD.U32 R3, RZ, RZ, UR41 ;  /* 0x00000029ff037e24 */ /* 0x000fc6000f8e00ff */
[----:B------:R-:W-:Y:S01]  /*17f0*/  SHF.L.U32 R0, R0, 0x1f, RZ ;  /* 0x0000001f00007819 */ /* 0x000fe200000006ff */
[----:B0-----:R-:W-:-:S06]  /*1800*/  ULEA UR4, UR5, UR4, 0x18 ;  /* 0x0000000405047291 */ /* 0x001fcc000f8ec03f */
[----:B------:R-:W-:-:S04]  /*1810*/  IMAD.U32 R6, RZ, RZ, UR4 ;  /* 0x00000004ff067e24 */ /* 0x000fc8000f8e00ff */
[----:B------:R-:W-:-:S04]  /*1820*/  IMAD R3, R3, 0x8, R6 ;  /* 0x0000000803037824 */ /* 0x000fc800078e0206 */
[----:B------:R0:W1:Y:S01]  /*1830*/  SYNCS.PHASECHK.TRANS64.TRYWAIT P1, [R3+URZ], R0 ;  /* 0x00000000030075a7 */ /* 0x000062000802017f */
[----:B------:R-:W-:Y:S05]  /*1840*/  @!P0 BRA `(.L_x_20) ;  /* 0x0000000000048947 */ /* 0x000fea0003800000 */
[----:B------:R-:W-:Y:S01]  /*1850*/  BPT.TRAP 0x1 ;  /* 0x000000040000795c */ /* 0x000fe20000300000 */
.L_x_20:
[----:B------:R-:W-:-:S05]  /*1860*/  IMAD.U32 R4, RZ, RZ, UR44 ;  /* 0x0000002cff047e24 */ /* 0x000fca000f8e00ff */
[----:B------:R-:W-:Y:S01]  /*1870*/  ISETP.GE.AND P2, PT, R4, 0x1, PT ;  /* 0x000000010400780c */ /* 0x000fe20003f46270 */
[----:B-1----:R-:W-:-:S12]  /*1880*/  @P1 BRA `(.L_x_21) ;  /* 0x0000000000081947 */ /* 0x002fd80003800000 */
[----:B------:R-:W1:Y:S02]  /*1890*/  SYNCS.PHASECHK.TRANS64.TRYWAIT P1, [R3+URZ], R0 ;  /* 0x00000000030075a7 */ /* 0x000e64000802017f */
[----:B-1----:R-:W-:Y:S05]  /*18a0*/  @!P1 BRA `(.L_x_22) ;  /* 0x0000008400209947 */ /* 0x002fea0003800000 */
.L_x_21:
[----:B------:R-:W-:Y:S05]  /*18b0*/  WARPSYNC.ALL ;  /* 0x0000000000007948 */ /* 0x000fea0003800000 */
[----:B------:R-:W-:Y:S01]  /*18c0*/  R2UR UR4, R6 ;  /* 0x00000000060472ca */ /* 0x000fe200000e0000 */
[----:B------:R-:W-:Y:S01]  /*18d0*/  WARPGROUP.ARRIVE ;  /* 0x00000000000079c5 */ /* 0x000fe20000000000 */
[----:B------:R-:W-:Y:S01]  /*18e0*/  UMOV UR5, 0x80000020 ;  /* 0x8000002000057882 */ /* 0x000fe20000000000 */
[----:B------:R-:W-:-:S10]  /*18f0*/  UMOV UR7, 0x80000020 ;  /* 0x8000002000077882 */ /* 0x000fd40000000000 */
[----:B------:R-:W-:-:S04]  /*1900*/  UIADD3 UR4, UR4, 0x16180, URZ ;  /* 0x0001618004047890 */ /* 0x000fc8000fffe03f */
[----:B------:R-:W-:-:S04]  /*1910*/  USHF.R.U32.HI UR4, URZ, 0x4, UR4 ;  /* 0x000000043f047899 */ /* 0x000fc80008011604 */
[----:B------:R-:W-:-:S04]  /*1920*/  ULOP3.LUT UR4, UR4, 0x3fff, URZ, 0xc0, !UPT ;  /* 0x00003fff04047892 */ /* 0x000fc8000f8ec03f */
[----:B------:R-:W-:Y:S02]  /*1930*/  ULOP3.LUT UR9, UR4, 0x10000, URZ, 0xfc, !UPT ;  /* 0x0001000004097892 */ /* 0x000fe4000f8efc3f */
[----:B------:R-:W-:Y:S02]  /*1940*/  ULEA UR4, UR41, UR45, 0x9 ;  /* 0x0000002d29047291 */ /* 0x000fe4000f8e483f */
[----:B------:R-:W-:-:S09]  /*1950*/  UIMAD UR6, UR41, 0x300, UR9 ;  /* 0x00000300290678a4 */ /* 0x000fd2000f8e0209 */
[----:B------:R-:W-:Y:S01]  /*1960*/  HGMMA.64x192x16.F32.BF16 R24, gdesc[UR4], RZ, !UPT, gsb0 ;  /* 0x02e00000041879f0 */ /* 0x000fe2000c0018ff */
[----:B------:R-:W-:Y:S02]  /*1970*/  UIADD3 UR4, UR4, 0x2, URZ ;  /* 0x0000000204047890 */ /* 0x000fe4000fffe03f */
[----:B------:R-:W-:Y:S01]  /*1980*/  UIADD3 UR6, UR6, 0x2, URZ ;  /* 0x0000000206067890 */ /* 0x000fe2000fffe03f */
[----:B------:R-:W-:Y:S01]  /*1990*/  UMOV UR5, 0x80000020 ;  /* 0x8000002000057882 */ /* 0x000fe20000000000 */
[----:B------:R-:W-:Y:S01]  /*19a0*/  UMOV UR7, 0x80000020 ;  /* 0x8000002000077882 */ /* 0x000fe20000000000 */
[----:B------:R-:W-:Y:S02]  /*19b0*/  WARPGROUP.DEPBAR.LE gsb0, 0x0 ;  /* 0x00008000000079c5 */ /* 0x000fe40000010000 */
[----:B------:R-:W-:-:S12]  /*19c0*/  WARPGROUP.ARRIVE ;  /* 0x00000000000079c5 */ /* 0x000fd80000000000 */
[----:B------:R-:W-:Y:S03]  /*19d0*/  HGMMA.64x192x16.F32.BF16 R24, gdesc[UR4], R24, gsb0 ;  /* 0x02e00000041879f0 */ /* 0x000fe60008001818 */
[----:B------:R-:W-:Y:S02]  /*19e0*/  WARPGROUP.DEPBAR.LE gsb0, 0x0 ;  /* 0x00008000000079c5 */ /* 0x000fe40000010000 */
[----:B------:R-:W-:Y:S05]  /*19f0*/  @!P2 BRA `(.L_x_23) ;  /* 0x0000000000e8a947 */ /* 0x000fea0003800000 */
[----:B------:R-:W-:Y:S01]  /*1a00*/  UIADD3 UR4, UR41, 0x1, URZ ;  /* 0x0000000129047890 */ /* 0x000fe2000fffe03f */
[----:B01----:R-:W-:Y:S02]  /*1a10*/  IMAD.U32 R0, RZ, RZ, UR44 ;  /* 0x0000002cff007e24 */ /* 0x003fe4000f8e00ff */
[----:B------:R-:W-:Y:S01]  /*1a20*/  IMAD.U32 R3, RZ, RZ, UR41 ;  /* 0x00000029ff037e24 */ /* 0x000fe2000f8e00ff */
[----:B------:R-:W-:-:S04]  /*1a30*/  UISETP.NE.AND UP0, UPT, UR4, 0xb, UPT ;  /* 0x0000000b0400788c */ /* 0x000fc8000bf05270 */
[----:B------:R-:W-:Y:S02]  /*1a40*/  USEL UR5, URZ, 0x1, UP0 ;  /* 0x000000013f057887 */ /* 0x000fe40008000000 */
[----:B------:R-:W-:Y:S02]  /*1a50*/  USEL UR8, UR4, URZ, UP0 ;  /* 0x0000003f04087287 */ /* 0x000fe40008000000 */
[----:B------:R-:W-:-:S06]  /*1a60*/  ULOP3.LUT UR5, UR40, UR5, URZ, 0x3c, !UPT ;  /* 0x0000000528057292 */ /* 0x000fcc000f8e3c3f */
[----:B------:R-:W-:-:S07]  /*1a70*/  IMAD.U32 R7, RZ, RZ, UR5 ;  /* 0x00000005ff077e24 */ /* 0x000fce000f8e00ff */
.L_x_30:
[----:B------:R-:W-:Y:S05]  /*1a80*/  @!P0 BRA `(.L_x_24) ;  /* 0x0000000000048947 */ /* 0x000fea0003800000 */
[----:B------:R-:W-:Y:S01]  /*1a90*/  BPT.TRAP 0x1 ;  /* 0x000000040000795c */ /* 0x000fe20000300000 */
.L_x_24:
[----:B------:R-:W0:Y:S01]  /*1aa0*/  S2UR UR5, SR_CgaCtaId ;  /* 0x00000000000579c3 */ /* 0x000e220000008800 */
[----:B------:R-:W-:Y:S01]  /*1ab0*/  UMOV UR4, 0x400 ;  /* 0x0000040000047882 */ /* 0x000fe20000000000 */
[----:B------:R-:W-:Y:S01]  /*1ac0*/  IMAD.U32 R5, RZ, RZ, UR8 ;  /* 0x00000008ff057e24 */ /* 0x000fe2000f8e00ff */
[----:B------:R-:W-:Y:S01]  /*1ad0*/  SHF.L.U32 R4, R7, 0x1f, RZ ;  /* 0x0000001f07047819 */ /* 0x000fe200000006ff */
[----:B0-----:R-:W-:-:S06]  /*1ae0*/  ULEA UR4, UR5, UR4, 0x18 ;  /* 0x0000000405047291 */ /* 0x001fcc000f8ec03f */
[----:B------:R-:W-:-:S04]  /*1af0*/  IMAD.U32 R6, RZ, RZ, UR4 ;  /* 0x00000004ff067e24 */ /* 0x000fc8000f8e00ff */
[----:B------:R-:W-:-:S04]  /*1b00*/  IMAD R5, R5, 0x8, R6 ;  /* 0x0000000805057824 */ /* 0x000fc800078e0206 */
[----:B------:R0:W1:Y:S01]  /*1b10*/  SYNCS.PHASECHK.TRANS64.TRYWAIT P1, [R5+URZ], R4 ;  /* 0x00000004050075a7 */ /* 0x000062000802017f */
[----:B------:R-:W-:Y:S05]  /*1b20*/  @!P0 BRA `(.L_x_25) ;  /* 0x0000000000048947 */ /* 0x000fea0003800000 */
[----:B------:R-:W-:Y:S01]  /*1b30*/  BPT.TRAP 0x1 ;  /* 0x000000040000795c */ /* 0x000fe20000300000 */
.L_x_25:
[----:B-1----:R-:W-:Y:S05]  /*1b40*/  @P1 BRA `(.L_x_26) ;  /* 0x0000000000081947 */ /* 0x002fea0003800000 */
[----:B------:R-:W1:Y:S02]  /*1b50*/  SYNCS.PHASECHK.TRANS64.TRYWAIT P1, [R5+URZ], R4 ;  /* 0x00000004050075a7 */ /* 0x000e64000802017f */
[----:B-1----:R-:W-:Y:S05]  /*1b60*/  @!P1 BRA `(.L_x_27) ;  /* 0x0000008000849947 */ /* 0x002fea0003800000 */
.L_x_26:
[----:B------:R-:W-:Y:S01]  /*1b70*/  ULEA UR4, UR8, UR45, 0x9 ;  /* 0x0000002d08047291 */ /* 0x000fe2000f8e483f */
[----:B------:R-:W-:Y:S01]  /*1b80*/  WARPGROUP.ARRIVE ;  /* 0x00000000000079c5 */ /* 0x000fe20000000000 */
[----:B------:R-:W-:Y:S01]  /*1b90*/  UIMAD UR6, UR8, 0x300, UR9 ;  /* 0x00000300080678a4 */ /* 0x000fe2000f8e0209 */
[----:B------:R-:W-:Y:S01]  /*1ba0*/  UMOV UR5, 0x80000020 ;  /* 0x8000002000057882 */ /* 0x000fe20000000000 */
[----:B------:R-:W-:-:S07]  /*1bb0*/  UMOV UR7, 0x80000020 ;  /* 0x8000002000077882 */ /* 0x000fce0000000000 */
[----:B------:R-:W-:Y:S01]  /*1bc0*/  HGMMA.64x192x16.F32.BF16 R24, gdesc[UR4], R24, gsb0 ;  /* 0x02e00000041879f0 */ /* 0x000fe20008001818 */
        /* <DEDUP_REMOVED lines=9> */
[----:B------:R-:W-:Y:S01]  /*1c60*/  BPT.TRAP 0x1 ;  /* 0x000000040000795c */ /* 0x000fe20000300000 */
.L_x_28:
[----:B------:R-:W-:-:S13]  /*1c70*/  ISETP.NE.AND P1, PT, R22, RZ, PT ;  /* 0x000000ff1600720c */ /* 0x000fda0003f25270 */
[----:B01----:R-:W-:-:S04]  /*1c80*/  @P1 IMAD R4, R3, 0x8, R6 ;  /* 0x0000000803041824 */ /* 0x003fc800078e0206 */
[----:B------:R-:W-:-:S05]  /*1c90*/  @P1 VIADD R4, R4, 0x58 ;  /* 0x0000005804041836 */ /* 0x000fca0000000000 */
[----:B------:R-:W-:-:S04]  /*1ca0*/  @P1 PRMT R4, R19, 0x654, R4 ;  /* 0x0000065413041816 */ /* 0x000fc80000000004 */
[----:B------:R0:W-:Y:S01]  /*1cb0*/  @P1 SYNCS.ARRIVE.TRANS64.RED.A1T0 RZ, [R4+URZ], RZ ;  /* 0x000000ff04ff19a7 */ /* 0x0001e2000810043f */
[----:B------:R-:W-:-:S13]  /*1cc0*/  ISETP.GT.U32.AND P1, PT, R18, 0x1, PT ;  /* 0x000000011200780c */ /* 0x000fda0003f24070 */
[----:B0-----:R-:W-:Y:S05]  /*1cd0*/  @P1 BRA `(.L_x_29) ;  /* 0x0000000000041947 */ /* 0x001fea0003800000 */
[----:B------:R-:W-:Y:S01]  /*1ce0*/  BPT.TRAP 0x1 ;  /* 0x000000040000795c */ /* 0x000fe20000300000 */
.L_x_29:
[----:B------:R-:W-:Y:S01]  /*1cf0*/  UIADD3 UR8, UR8, 0x1, URZ ;  /* 0x0000000108087890 */ /* 0x000fe2000fffe03f */
[C---:B------:R-:W-:Y:S01]  /*1d00*/  ISETP.GT.AND P2, PT, R0.reuse, 0x1, PT ;  /* 0x000000010000780c */ /* 0x040fe20003f44270 */
[----:B------:R-:W-:Y:S02]  /*1d10*/  VIADD R3, R3, 0x1 ;  /* 0x0000000103037836 */ /* 0x000fe40000000000 */
[----:B------:R-:W-:Y:S01]  /*1d20*/  UISETP.NE.AND UP0, UPT, UR8, 0xb, UPT ;  /* 0x0000000b0800788c */ /* 0x000fe2000bf05270 */
[----:B------:R-:W-:Y:S02]  /*1d30*/  VIADD R0, R0, 0xffffffff ;  /* 0xffffffff00007836 */ /* 0x000fe40000000000 */
[C---:B------:R-:W-:Y:S01]  /*1d40*/  ISETP.NE.AND P1, PT, R3.reuse, 0xb, PT ;  /* 0x0000000b0300780c */ /* 0x040fe20003f25270 */
[----:B------:R-:W-:Y:S02]  /*1d50*/  USEL UR4, URZ, 0x1, UP0 ;  /* 0x000000013f047887 */ /* 0x000fe40008000000 */
[----:B------:R-:W-:Y:S01]  /*1d60*/  USEL UR8, UR8, URZ, UP0 ;  /* 0x0000003f08087287 */ /* 0x000fe20008000000 */
[----:B------:R-:W-:-:S03]  /*1d70*/  SEL R3, R3, RZ, P1 ;  /* 0x000000ff03037207 */ /* 0x000fc60000800000 */
[----:B------:R-:W-:Y:S01]  /*1d80*/  LOP3.LUT R7, R7, UR4, RZ, 0x3c, !PT ;  /* 0x0000000407077c12 */ /* 0x000fe2000f8e3cff */
[----:B------:R-:W-:Y:S07]  /*1d90*/  @P2 BRA `(.L_x_30) ;  /* 0xfffffffc00382947 */ /* 0x000fee000383ffff */
.L_x_23:
[----:B01----:R-:W0:Y:S02]  /*1da0*/  LDC R0, c[0x0][0x28c] ;  /* 0x0000a300ff007b82 */ /* 0x003e240000000800 */
[----:B0-----:R-:W-:-:S13]  /*1db0*/  ISETP.GE.AND P1, PT, R0, 0x1, PT ;  /* 0x000000010000780c */ /* 0x001fda0003f26270 */
[----:B------:R-:W-:Y:S05]  /*1dc0*/  @!P1 BRA `(.L_x_31) ;  /* 0x0000000000449947 */ /* 0x000fea0003800000 */
[----:B------:R-:W-:Y:S05]  /*1dd0*/  @!P0 BRA `(.L_x_32) ;  /* 0x0000000000048947 */ /* 0x000fea0003800000 */
[----:B------:R-:W-:Y:S01]  /*1de0*/  BPT.TRAP 0x1 ;  /* 0x000000040000795c */ /* 0x000fe20000300000 */
.L_x_32:
[----:B------:R-:W-:-:S13]  /*1df0*/  ISETP.NE.AND P0, PT, R22, RZ, PT ;  /* 0x000000ff1600720c */ /* 0x000fda0003f05270 */
[----:B------:R-:W-:-:S05]  /*1e00*/  VOTEU.ANY UP0, P0 ;  /* 0x00000000003f7886 */ /* 0x000fca0000000100 */
[----:B------:R-:W-:-:S06]  /*1e10*/  @UP0 UIADD3 UR4, UR44, UR41, URZ ;  /* 0x000000292c040290 */ /* 0x000fcc000fffe03f */
[----:B------:R-:W-:Y:S02]  /*1e20*/  IMAD.U32 R4, RZ, RZ, UR4 ;  /* 0x00000004ff047e24 */ /* 0x000fe4000f8e00ff */
[----:B------:R-:W-:Y:S02]  /*1e30*/  IMAD.U32 R3, RZ, RZ, UR4 ;  /* 0x00000004ff037e24 */ /* 0x000fe4000f8e00ff */
[----:B------:R-:W-:-:S05]  /*1e40*/  @P0 IMAD.WIDE.U32 R4, R4, -0x45d1745d, RZ ;  /* 0xba2e8ba304040825 */ /* 0x000fca00078e00ff */
[----:B------:R-:W-:-:S05]  /*1e50*/  @P0 SHF.R.U32.HI R0, RZ, 0x3, R5 ;  /* 0x00000003ff000819 */ /* 0x000fca0000011605 */
[----:B------:R-:W-:-:S04]  /*1e60*/  @P0 IMAD R0, R0, -0xb, R3 ;  /* 0xfffffff500000824 */ /* 0x000fc800078e0203 */
[----:B------:R-:W-:-:S04]  /*1e70*/  @P0 IMAD R0, R0, 0x8, R6 ;  /* 0x0000000800000824 */ /* 0x000fc800078e0206 */
[----:B------:R-:W-:-:S05]  /*1e80*/  @P0 VIADD R0, R0, 0x58 ;  /* 0x0000005800000836 */ /* 0x000fca0000000000 */
[----:B------:R-:W-:-:S04]  /*1e90*/  @P0 PRMT R0, R19, 0x654, R0 ;  /* 0x0000065413000816 */ /* 0x000fc80000000000 */
[----:B------:R0:W-:Y:S01]  /*1ea0*/  @P0 SYNCS.ARRIVE.TRANS64.RED.A1T0 RZ, [R0+URZ], RZ ;  /* 0x000000ff00ff09a7 */ /* 0x0001e2000810043f */
[----:B------:R-:W-:-:S13]  /*1eb0*/  ISETP.GT.U32.AND P0, PT, R18, 0x1, PT ;  /* 0x000000011200780c */ /* 0x000fda0003f04070 */
[----:B0-----:R-:W-:Y:S05]  /*1ec0*/  @P0 BRA `(.L_x_31) ;  /* 0x0000000000040947 */ /* 0x001fea0003800000 */
[----:B------:R-:W-:Y:S01]  /*1ed0*/  BPT.TRAP 0x1 ;  /* 0x000000040000795c */ /* 0x000fe20000300000 */
.L_x_31:
[----:B------:R-:W-:Y:S01]  /*1ee0*/  IMAD R3, R132, 0xc0, RZ ;  /* 0x000000c084037824 */ /* 0x000fe200078e02ff */
[----:B------:R-:W-:Y:S01]  /*1ef0*/  UIADD3 UR41, UR43, UR41, URZ ;  /* 0x000000292b297290 */ /* 0x000fe2000fffe03f */
[----:B------:R-:W-:Y:S01]  /*1f00*/  SHF.R.S32.HI R21, RZ, 0x1f, R23 ;  /* 0x0000001fff157819 */ /* 0x000fe20000011417 */
[----:B------:R-:W-:Y:S01]  /*1f10*/  ULDC UR7, c[0x0][0x288] ;  /* 0x0000a20000077ab9 */ /* 0x000fe20000000800 */
[----:B------:R-:W-:Y:S01]  /*1f20*/  IMAD.SHL.U32 R8, R133, 0x80, RZ ;  /* 0x0000008085087824 */ /* 0x000fe200078e00ff */
[C---:B------:R-:W-:Y:S01]  /*1f30*/  LOP3.LUT R10, R3.reuse, 0x6, R128, 0xf8, !PT ;  /* 0x00000006030a7812 */ /* 0x040fe200078ef880 */
[----:B------:R-:W-:Y:S01]  /*1f40*/  UISETP.GT.U32.AND UP0, UPT, UR41, 0xa, UPT ;  /* 0x0000000a2900788c */ /* 0x000fe2000bf04070 */
[----:B------:R-:W-:Y:S01]  /*1f50*/  ISETP.GE.AND P0, PT, R3, UR7, PT ;  /* 0x0000000703007c0c */ /* 0x000fe2000bf06270 */
[----:B------:R-:W-:Y:S01]  /*1f60*/  ULDC.64 UR4, c[0x0][0x5d0] ;  /* 0x0001740000047ab9 */ /* 0x000fe20000000a00 */
[----:B------:R-:W-:Y:S01]  /*1f70*/  SHF.R.S32.HI R11, RZ, 0x1f, R10 ;  /* 0x0000001fff0b7819 */ /* 0x000fe2000001140a */
[----:B------:R-:W-:Y:S01]  /*1f80*/  ULDC UR10, c[0x0][0x284] ;  /* 0x0000a100000a7ab9 */ /* 0x000fe20000000800 */
[----:B------:R-:W-:Y:S01]  /*1f90*/  IMAD R0, R21, UR4, RZ ;  /* 0x0000000415007c24 */ /* 0x000fe2000f8e02ff */
[----:B------:R-:W-:Y:S01]  /*1fa0*/  UISETP.LT.U32.AND UP0, UPT, UR43, 0xb, UP0 ;  /* 0x0000000b2b00788c */ /* 0x000fe20008701070 */
[----:B------:R-:W-:Y:S01]  /*1fb0*/  ISETP.GE.OR P0, PT, R8, UR10, P0 ;  /* 0x0000000a08007c0c */ /* 0x000fe20008706670 */
[----:B------:R-:W-:Y:S01]  /*1fc0*/  UISETP.GE.U32.AND UP1, UPT, UR43, 0xb, UPT ;  /* 0x0000000b2b00788c */ /* 0x000fe2000bf26070 */
[C---:B------:R-:W-:Y:S01]  /*1fd0*/  IMAD R7, R23.reuse, UR5, R0 ;  /* 0x0000000517077c24 */ /* 0x040fe2000f8e0200 */
[----:B------:R-:W-:Y:S01]  /*1fe0*/  USEL UR6, URZ, 0x1, !UP0 ;  /* 0x000000013f067887 */ /* 0x000fe2000c000000 */
[----:B------:R-:W-:Y:S01]  /*1ff0*/  IMAD.WIDE.U32 R4, R23, UR4, R10 ;  /* 0x0000000417047c25 */ /* 0x000fe2000f8e000a */
[----:B------:R-:W-:Y:S01]  /*2000*/  UIMAD.WIDE.U32 UR4, UR41, -0x45d1745d, URZ ;  /* 0xba2e8ba3290478a5 */ /* 0x000fe2000f8e003f */
[----:B------:R-:W-:-:S02]  /*2010*/  ULDC.64 UR8, c[0x0][0x5c8] ;  /* 0x0001720000087ab9 */ /* 0x000fc40000000a00 */
[----:B------:R-:W-:Y:S01]  /*2020*/  IMAD.WIDE R136, R133, 0x80, R120 ;  /* 0x0000008085887825 */ /* 0x000fe200078e0278 */
[----:B------:R-:W-:Y:S02]  /*2030*/  USHF.R.U32.HI UR4, URZ, 0x3, UR5 ;  /* 0x000000033f047899 */ /* 0x000fe40008011605 */
[----:B------:R-:W-:Y:S01]  /*2040*/  ULOP3.LUT UR40, UR40, UR6, URZ, 0x3c, !UPT ;  /* 0x0000000628287292 */ /* 0x000fe2000f8e3c3f */
[----:B------:R-:W-:Y:S01]  /*2050*/  IMAD R9, R137, UR8, RZ ;  /* 0x0000000889097c24 */ /* 0x000fe2000f8e02ff */
[----:B------:R-:W-:Y:S01]  /*2060*/  UIMAD UR41, UR4, -0xb, UR41 ;  /* 0xfffffff5042978a4 */ /* 0x000fe2000f8e0229 */
[----:B------:R-:W-:Y:S01]  /*2070*/  IMAD.IADD R5, R5, 0x1, R7 ;  /* 0x0000000105057824 */ /* 0x000fe200078e0207 */
[----:B------:R-:W-:Y:S01]  /*2080*/  @UP1 ULOP3.LUT UR40, UR40, 0x1, UR4, 0x78, !UPT ;  /* 0x0000000128281892 */ /* 0x000fe2000f8e7804 */
[C---:B------:R-:W-:Y:S02]  /*2090*/  IMAD R9, R136.reuse, UR9, R9 ;  /* 0x0000000988097c24 */ /* 0x040fe4000f8e0209 */
[----:B------:R-:W-:-:S04]  /*20a0*/  IMAD.WIDE.U32 R138, R136, UR8, R4 ;  /* 0x00000008888a7c25 */ /* 0x000fc8000f8e0004 */
[----:B------:R-:W-:Y:S01]  /*20b0*/  IMAD.MOV.U32 R0, RZ, RZ, -0x1 ;  /* 0xffffffffff007424 */ /* 0x000fe200078e00ff */
[----:B------:R-:W-:Y:S06]  /*20c0*/  @P0 BRA `(.L_x_33) ;  /* 0x0000005c00500947 */ /* 0x000fec0003800000 */
[----:B-----5:R-:W-:Y:S01]  /*20d0*/  FSETP.NEU.AND P0, PT, R123, RZ, PT ;  /* 0x000000ff7b00720b */ /* 0x020fe20003f0d000 */
[----:B------:R-:W-:Y:S01]  /*20e0*/  IMAD.IADD R3, R124, 0x1, -R3 ;  /* 0x000000017c037824 */ /* 0x000fe200078e0a03 */
[----:B------:R-:W-:Y:S01]  /*20f0*/  BSSY B0, `(.L_x_33) ;  /* 0x00005d1000007945 */ /* 0x000fe20003800000 */
[----:B------:R-:W-:Y:S02]  /*2100*/  IMAD.IADD R8, R131, 0x1, -R8 ;  /* 0x0000000183087824 */ /* 0x000fe400078e0a08 */
[----:B------:R-:W-:Y:S01]  /*2110*/  IMAD.IADD R145, R139, 0x1, R9 ;  /* 0x000000018b917824 */ /* 0x000fe200078e0209 */
[----:B------:R-:W-:-:S04]  /*2120*/  ISETP.GT.AND P2, PT, R3, RZ, PT ;  /* 0x000000ff0300720c */ /* 0x000fc80003f44270 */
[----:B------:R-:W-:-:S03]  /*2130*/  ISETP.GT.AND P1, PT, R8, RZ, P2 ;  /* 0x000000ff0800720c */ /* 0x000fc60001724270 */
[----:B------:R-:W-:Y:S10]  /*2140*/  @!P0 BRA `(.L_x_34) ;  /* 0x0000004000548947 */ /* 0x000ff40003800000 */
[----:B------:R-:W0:Y:S01]  /*2150*/  LDC.64 R12, c[0x0][0x5b8] ;  /* 0x00016e00ff0c7b82 */ /* 0x000e220000000a00 */
[----:B------:R-:W-:-:S07]  /*2160*/  ULDC.64 UR4, c[0x0][0x5c0] ;  /* 0x0001700000047ab9 */ /* 0x000fce0000000a00 */
[----:B------:R-:W1:Y:S08]  /*2170*/  LDC.64 R142, c[0x0][0x5b0] ;  /* 0x00016c00ff8e7b82 */ /* 0x000e700000000a00 */
[----:B------:R-:W2:Y:S01]  /*2180*/  LDC.64 R14, c[0x0][0x5a8] ;  /* 0x00016a00ff0e7b82 */ /* 0x000ea20000000a00 */
[-C--:B0-----:R-:W-:Y:S02]  /*2190*/  IMAD R4, R21, R12.reuse, RZ ;  /* 0x0000000c15047224 */ /* 0x081fe400078e02ff */
[----:B------:R-:W-:-:S04]  /*21a0*/  IMAD.WIDE.U32 R140, R23, R12, R10 ;  /* 0x0000000c178c7225 */ /* 0x000fc800078e000a */
[----:B------:R-:W-:Y:S02]  /*21b0*/  IMAD R135, R23, R13, R4 ;  /* 0x0000000d17877224 */ /* 0x000fe400078e0204 */
[-C--:B-1----:R-:W-:Y:S02]  /*21c0*/  IMAD R4, R137, R142.reuse, RZ ;  /* 0x0000008e89047224 */ /* 0x082fe400078e02ff */
[----:B------:R-:W-:Y:S02]  /*21d0*/  IMAD.IADD R21, R141, 0x1, R135 ;  /* 0x000000018d157824 */ /* 0x000fe400078e0287 */
[----:B------:R-:W-:Y:S02]  /*21e0*/  IMAD.MOV.U32 R20, RZ, RZ, R140 ;  /* 0x000000ffff147224 */ /* 0x000fe400078e008c */
[C---:B------:R-:W-:Y:S02]  /*21f0*/  IMAD R13, R136.reuse, R143, R4 ;  /* 0x0000008f880d7224 */ /* 0x040fe400078e0204 */
[----:B------:R-:W-:-:S04]  /*2200*/  IMAD.WIDE.U32 R4, R136, R142, R20 ;  /* 0x0000008e88047225 */ /* 0x000fc800078e0014 */
[----:B------:R-:W-:Y:S01]  /*2210*/  IMAD.IADD R5, R5, 0x1, R13 ;  /* 0x0000000105057824 */ /* 0x000fe200078e020d */
[----:B--2---:R-:W-:-:S04]  /*2220*/  LEA R6, P0, R4, R14, 0x1 ;  /* 0x0000000e04067211 */ /* 0x004fc800078008ff */
[----:B------:R-:W-:-:S05]  /*2230*/  LEA.HI.X R7, R4, R15, R5, 0x1, P0 ;  /* 0x0000000f04077211 */ /* 0x000fca00000f0c05 */
[----:B------:R0:W2:Y:S01]  /*2240*/  @P1 LDG.E.LTC128B.U16 R9, desc[UR38][R6.64] ;  /* 0x0000002606091981 */ /* 0x0000a2000c1e1520 */
[----:B------:R-:W-:Y:S01]  /*2250*/  IMAD.WIDE.U32 R132, R136, R142, R10 ;  /* 0x0000008e88847225 */ /* 0x000fe200078e000a */
[----:B------:R-:W-:Y:S03]  /*2260*/  BSSY B1, `(.L_x_35) ;  /* 0x0000013000017945 */ /* 0x000fe60003800000 */
[----:B------:R-:W-:Y:S02]  /*2270*/  IMAD.IADD R133, R13, 0x1, R133 ;  /* 0x000000010d857824 */ /* 0x000fe400078e0285 */
[----:B------:R-:W-:-:S04]  /*2280*/  IMAD.WIDE.U32 R132, R23, R12, R132 ;  /* 0x0000000c17847225 */ /* 0x000fc800078e0084 */
[----:B0-----:R-:W-:Y:S01]  /*2290*/  IMAD.IADD R7, R135, 0x1, R133 ;  /* 0x0000000187077824 */ /* 0x001fe200078e0285 */
[----:B------:R-:W-:Y:S02]  /*22a0*/  LEA R6, P4, R132, R14, 0x1 ;  /* 0x0000000e84067211 */ /* 0x000fe400078808ff */
[----:B------:R-:W-:Y:S02]  /*22b0*/  SHF.L.U64.HI R133, R142, 0x3, R143 ;  /* 0x000000038e857819 */ /* 0x000fe4000001028f */
[----:B------:R-:W-:Y:S01]  /*22c0*/  LEA.HI.X R7, R132, R15, R7, 0x1, P4 ;  /* 0x0000000f84077211 */ /* 0x000fe200020f0c07 */
[----:B------:R-:W-:Y:S02]  /*22d0*/  IMAD.SHL.U32 R132, R142, 0x8, RZ ;  /* 0x000000088e847824 */ /* 0x000fe400078e00ff */
[----:B--2---:R-:W-:-:S04]  /*22e0*/  IMAD.U32 R4, R9, 0x10000, RZ ;  /* 0x0001000009047824 */ /* 0x004fc800078e00ff */
[----:B------:R-:W-:Y:S01]  /*22f0*/  FMUL R5, R4, R123 ;  /* 0x0000007b04057220 */ /* 0x000fe20000400000 */
[----:B------:R-:W-:-:S03]  /*2300*/  LEA R4, P0, R138, UR4, 0x1 ;  /* 0x000000048a047c11 */ /* 0x000fc6000f8008ff */
[----:B------:R-:W-:Y:S01]  /*2310*/  FFMA R24, R24, R122, R5 ;  /* 0x0000007a18187223 */ /* 0x000fe20000000005 */
[----:B------:R-:W-:Y:S02]  /*2320*/  LEA.HI.X R5, R138, UR5, R145, 0x1, P0 ;  /* 0x000000058a057c11 */ /* 0x000fe400080f0c91 */
[----:B------:R-:W-:Y:S02]  /*2330*/  ISETP.GT.AND P0, PT, R3, 0x1, PT ;  /* 0x000000010300780c */ /* 0x000fe40003f04270 */
[----:B------:R-:W-:Y:S02]  /*2340*/  F2FP.BF16.F32.PACK_AB R24, RZ, R24 ;  /* 0x00000018ff18723e */ /* 0x000fe400000010ff */
[----:B------:R-:W-:-:S03]  /*2350*/  ISETP.GT.AND P3, PT, R8, RZ, P0 ;  /* 0x000000ff0800720c */ /* 0x000fc60000764270 */
[----:B------:R0:W-:Y:S10]  /*2360*/  @P1 STG.E.U16 desc[UR38][R4.64], R24 ;  /* 0x0000001804001986 */ /* 0x0001f4000c101526 */
[----:B------:R-:W-:Y:S05]  /*2370*/  @!P3 BRA `(.L_x_36) ;  /* 0x000000000004b947 */ /* 0x000fea0003800000 */
[----:B------:R1:W5:Y:S02]  /*2380*/  LDG.E.LTC128B.U16 R9, desc[UR38][R6.64+0x2] ;  /* 0x0000022606097981 */ /* 0x000364000c1e1520 */
.L_x_36:
[----:B------:R-:W-:Y:S05]  /*2390*/  BSYNC B1 ;  /* 0x0000000000017941 */ /* 0x000fea0003800000 */
.L_x_35:
[----:B------:R-:W-:Y:S01]  /*23a0*/  IMAD.WIDE.U32 R132, R136, R142, R132 ;  /* 0x0000008e88847225 */ /* 0x000fe200078e0084 */
[----:B------:R-:W-:-:S03]  /*23b0*/  ISETP.GT.AND P2, PT, R8, 0x8, P2 ;  /* 0x000000080800780c */ /* 0x000fc60001744270 */
[----:B-----5:R-:W-:Y:S01]  /*23c0*/  IMAD.U32 R20, R9, 0x10000, RZ ;  /* 0x0001000009147824 */ /* 0x020fe200078e00ff */
[----:B------:R-:W-:Y:S01]  /*23d0*/  IADD3 R140, P1, R140, R132, RZ ;  /* 0x000000848c8c7210 */ /* 0x000fe20007f3e0ff */
[--C-:B------:R-:W-:Y:S01]  /*23e0*/  IMAD.IADD R13, R13, 0x1, R133.reuse ;  /* 0x000000010d0d7824 */ /* 0x100fe200078e0285 */
[----:B------:R-:W-:Y:S01]  /*23f0*/  PRMT R133, R9, 0x7610, R133 ;  /* 0x0000761009857816 */ /* 0x000fe20000000085 */
[----:B------:R-:W-:Y:S02]  /*2400*/  FMUL R20, R20, R123 ;  /* 0x0000007b14147220 */ /* 0x000fe40000400000 */
[----:B------:R-:W-:Y:S02]  /*2410*/  IMAD.X R21, R13, 0x1, R21, P1 ;  /* 0x000000010d157824 */ /* 0x000fe400008e0615 */
[----:B------:R-:W-:Y:S01]  /*2420*/  FFMA R25, R25, R122, R20 ;  /* 0x0000007a19197223 */ /* 0x000fe20000000014 */
[----:B------:R-:W-:-:S04]  /*2430*/  LEA R20, P1, R140, R14, 0x1 ;  /* 0x0000000e8c147211 */ /* 0x000fc800078208ff */
[----:B------:R-:W-:Y:S02]  /*2440*/  F2FP.BF16.F32.PACK_AB R25, RZ, R25 ;  /* 0x00000019ff19723e */ /* 0x000fe400000010ff */
[----:B------:R-:W-:-:S03]  /*2450*/  LEA.HI.X R21, R140, R15, R21, 0x1, P1 ;  /* 0x0000000f8c157211 */ /* 0x000fc600008f0c15 */
[----:B------:R2:W-:Y:S04]  /*2460*/  @P3 STG.E.U16 desc[UR38][R4.64+0x2], R25 ;  /* 0x0000021904003986 */ /* 0x0005e8000c101526 */
[----:B------:R-:W3:Y:S01]  /*2470*/  @P2 LDG.E.LTC128B.U16 R133, desc[UR38][R20.64] ;  /* 0x0000002614852981 */ /* 0x000ee2000c1e1520 */
[----:B0-----:R-:W-:Y:S01]  /*2480*/  IADD3 R24, P1, R10, R132, RZ ;  /* 0x000000840a187210 */ /* 0x001fe20007f3e0ff */
[----:B------:R-:W-:Y:S01]  /*2490*/  BSSY B1, `(.L_x_37) ;  /* 0x0000011000017945 */ /* 0x000fe20003800000 */
[----:B------:R-:W-:-:S03]  /*24a0*/  ISETP.GT.AND P0, PT, R8, 0x8, P0 ;  /* 0x000000080800780c */ /* 0x000fc60000704270 */
[----:B--2---:R-:W-:Y:S01]  /*24b0*/  IMAD.X R25, R11, 0x1, R13, P1 ;  /* 0x000000010b197824 */ /* 0x004fe200008e060d */
[----:B------:R-:W-:Y:S01]  /*24c0*/  SHF.L.U64.HI R13, R127, 0x1, R126 ;  /* 0x000000017f0d7819 */ /* 0x000fe2000001027e */
[----:B------:R-:W-:Y:S01]  /*24d0*/  IMAD.WIDE.U32 R24, R23, R12, R24 ;  /* 0x0000000c17187225 */ /* 0x000fe200078e0018 */
[----:B------:R-:W-:-:S03]  /*24e0*/  LEA R12, P1, R127, R4, 0x1 ;  /* 0x000000047f0c7211 */ /* 0x000fc600078208ff */
[----:B------:R-:W-:Y:S02]  /*24f0*/  IMAD.IADD R11, R135, 0x1, R25 ;  /* 0x00000001870b7824 */ /* 0x000fe400078e0219 */
[----:B------:R-:W-:Y:S02]  /*2500*/  IMAD.X R13, R13, 0x1, R5, P1 ;  /* 0x000000010d0d7824 */ /* 0x000fe400008e0605 */
[----:B---3--:R-:W-:-:S04]  /*2510*/  IMAD.U32 R10, R133, 0x10000, RZ ;  /* 0x00010000850a7824 */ /* 0x008fc800078e00ff */
[----:B------:R-:W-:Y:S01]  /*2520*/  FMUL R9, R10, R123 ;  /* 0x0000007b0a097220 */ /* 0x000fe20000400000 */
[----:B------:R-:W-:-:S03]  /*2530*/  LEA R10, P3, R24, R14, 0x1 ;  /* 0x0000000e180a7211 */ /* 0x000fc600078608ff */
[----:B------:R-:W-:Y:S01]  /*2540*/  FFMA R9, R26, R122, R9 ;  /* 0x0000007a1a097223 */ /* 0x000fe20000000009 */
[----:B------:R-:W-:-:S04]  /*2550*/  LEA.HI.X R11, R24, R15, R11, 0x1, P3 ;  /* 0x0000000f180b7211 */ /* 0x000fc800018f0c0b */
[----:B------:R-:W-:-:S05]  /*2560*/  F2FP.BF16.F32.PACK_AB R9, RZ, R9 ;  /* 0x00000009ff09723e */ /* 0x000fca00000010ff */
[----:B------:R0:W-:Y:S01]  /*2570*/  @P2 STG.E.U16 desc[UR38][R12.64], R9 ;  /* 0x000000090c002986 */ /* 0x0001e2000c101526 */
[----:B------:R-:W-:Y:S05]  /*2580*/  @!P0 BRA `(.L_x_38) ;  /* 0x0000000000048947 */ /* 0x000fea0003800000 */
[----:B------:R2:W5:Y:S02]  /*2590*/  LDG.E.LTC128B.U16 R133, desc[UR38][R10.64+0x2] ;  /* 0x000002260a857981 */ /* 0x000564000c1e1520 */
.L_x_38:
[----:B------:R-:W-:Y:S05]  /*25a0*/  BSYNC B1 ;  /* 0x0000000000017941 */ /* 0x000fea0003800000 */
.L_x_37:
[----:B-----5:R-:W-:Y:S01]  /*25b0*/  IMAD.U32 R14, R133, 0x10000, RZ ;  /* 0x00010000850e7824 */ /* 0x020fe200078e00ff */
[----:B------:R-:W-:Y:S01]  /*25c0*/  ISETP.GT.AND P1, PT, R3, 0x8, PT ;  /* 0x000000080300780c */ /* 0x000fe20003f24270 */
[----:B------:R-:W-:Y:S02]  /*25d0*/  BSSY B1, `(.L_x_39) ;  /* 0x0000008000017945 */ /* 0x000fe40003800000 */
[----:B------:R-:W-:Y:S01]  /*25e0*/  FMUL R14, R14, R123 ;  /* 0x0000007b0e0e7220 */ /* 0x000fe20000400000 */
[----:B------:R-:W-:-:S03]  /*25f0*/  ISETP.GT.AND P2, PT, R8, RZ, P1 ;  /* 0x000000ff0800720c */ /* 0x000fc60000f44270 */
[----:B------:R-:W-:-:S05]  /*2600*/  FFMA R14, R27, R122, R14 ;  /* 0x0000007a1b0e7223 */ /* 0x000fca000000000e */
[----:B------:R-:W-:-:S05]  /*2610*/  F2FP.BF16.F32.PACK_AB R14, RZ, R14 ;  /* 0x0000000eff0e723e */ /* 0x000fca00000010ff */
[----:B------:R3:W-:Y:S01]  /*2620*/  @P0 STG.E.U16 desc[UR38][R12.64+0x2], R14 ;  /* 0x0000020e0c000986 */ /* 0x0007e2000c101526 */
[----:B------:R-:W-:Y:S05]  /*2630*/  @!P2 BRA `(.L_x_40) ;  /* 0x000000000004a947 */ /* 0x000fea0003800000 */
[----:B------:R4:W5:Y:S02]  /*2640*/  LDG.E.LTC128B.U16 R133, desc[UR38][R6.64+0x10] ;  /* 0x0000102606857981 */ /* 0x000964000c1e1520 */
.L_x_40:
[----:B------:R-:W-:Y:S05]  /*2650*/  BSYNC B1 ;  /* 0x0000000000017941 */ /* 0x000fea0003800000 */
.L_x_39:
[----:B---3-5:R-:W-:Y:S01]  /*2660*/  IMAD.U32 R14, R133, 0x10000, RZ ;  /* 0x00010000850e7824 */ /* 0x028fe200078e00ff */
[----:B------:R-:W-:Y:S01]  /*2670*/  ISETP.GT.AND P0, PT, R3, 0x9, PT ;  /* 0x000000090300780c */ /* 0x000fe20003f04270 */
[----:B------:R-:W-:Y:S02]  /*2680*/  BSSY B1, `(.L_x_41) ;  /* 0x0000008000017945 */ /* 0x000fe40003800000 */
[----:B0-----:R-:W-:Y:S01]  /*2690*/  FMUL R9, R14, R123 ;  /* 0x0000007b0e097220 */ /* 0x001fe20000400000 */
[----:B------:R-:W-:-:S03]  /*26a0*/  ISETP.GT.AND P3, PT, R8, RZ, P0 ;  /* 0x000000ff0800720c */ /* 0x000fc60000764270 */
[----:B------:R-:W-:-:S05]  /*26b0*/  FFMA R9, R28, R122, R9 ;  /* 0x0000007a1c097223 */ /* 0x000fca0000000009 */
[----:B------:R-:W-:-:S05]  /*26c0*/  F2FP.BF16.F32.PACK_AB R9, RZ, R9 ;  /* 0x00000009ff09723e */ /* 0x000fca00000010ff */
[----:B------:R0:W-:Y:S01]  /*26d0*/  @P2 STG.E.U16 desc[UR38][R4.64+0x10], R9 ;  /* 0x0000100904002986 */ /* 0x0001e2000c101526 */
[----:B------:R-:W-:Y:S05]  /*26e0*/  @!P3 BRA `(.L_x_42) ;  /* 0x000000000004b947 */ /* 0x000fea0003800000 */
[----:B------:R3:W5:Y:S02]  /*26f0*/  LDG.E.LTC128B.U16 R133, desc[UR38][R6.64+0x12] ;  /* 0x0000122606857981 */ /* 0x000764000c1e1520 */
.L_x_42:
[----:B------:R-:W-:Y:S05]  /*2700*/  BSYNC B1 ;  /* 0x0000000000017941 */ /* 0x000fea0003800000 */
.L_x_41:
[----:B-----5:R-:W-:Y:S01]  /*2710*/  IMAD.U32 R14, R133, 0x10000, RZ ;  /* 0x00010000850e7824 */ /* 0x020fe200078e00ff */
[----:B------:R-:W-:Y:S01]  /*2720*/  ISETP.GT.AND P1, PT, R8, 0x8, P1 ;  /* 0x000000080800780c */ /* 0x000fe20000f24270 */
[----:B------:R-:W-:Y:S02]  /*2730*/  BSSY B1, `(.L_x_43) ;  /* 0x0000007000017945 */ /* 0x000fe40003800000 */
[----:B------:R-:W-:-:S04]  /*2740*/  FMUL R14, R14, R123 ;  /* 0x0000007b0e0e7220 */ /* 0x000fc80000400000 */
[----:B------:R-:W-:-:S05]  /*2750*/  FFMA R14, R29, R122, R14 ;  /* 0x0000007a1d0e7223 */ /* 0x000fca000000000e */
[----:B------:R-:W-:-:S05]  /*2760*/  F2FP.BF16.F32.PACK_AB R14, RZ, R14 ;  /* 0x0000000eff0e723e */ /* 0x000fca00000010ff */
[----:B------:R0:W-:Y:S01]  /*2770*/  @P3 STG.E.U16 desc[UR38][R4.64+0x12], R14 ;  /* 0x0000120e04003986 */ /* 0x0001e2000c101526 */
[----:B------:R-:W-:Y:S05]  /*2780*/  @!P1 BRA `(.L_x_44) ;  /* 0x0000000000049947 */ /* 0x000fea0003800000 */
[----:B------:R0:W5:Y:S02]  /*2790*/  LDG.E.LTC128B.U16 R133, desc[UR38][R10.64+0x10] ;  /* 0x000010260a857981 */ /* 0x000164000c1e1520 */
.L_x_44:
[----:B------:R-:W-:Y:S05]  /*27a0*/  BSYNC B1 ;  /* 0x0000000000017941 */ /* 0x000fea0003800000 */
.L_x_43:
[----:B0----5:R-:W-:Y:S01]  /*27b0*/  IMAD.U32 R14, R133, 0x10000, RZ ;  /* 0x00010000850e7824 */ /* 0x021fe200078e00ff */
        /* <DEDUP_REMOVED lines=8> */
.L_x_46:
[----:B------:R-:W-:Y:S05]  /*2840*/  BSYNC B1 ;  /* 0x0000000000017941 */ /* 0x000fea0003800000 */
.L_x_45:
        /* <DEDUP_REMOVED lines=10> */
.L_x_48:
[----:B------:R-:W-:Y:S05]  /*28f0*/  BSYNC B1 ;  /* 0x0000000000017941 */ /* 0x000fea0003800000 */
.L_x_47:
[----:B0----5:R-:W-:Y:S01]  /*2900*/  IMAD.U32 R14, R133, 0x10000, RZ ;  /* 0x00010000850e7824 */ /* 0x021fe200078e00ff */
        /* <DEDUP_REMOVED lines=9> */
.L_x_50:
[----:B------:R-:W-:Y:S05]  /*29a0*/  BSYNC B1 ;  /* 0x0000000000017941 */ /* 0x000fea0003800000 */
.L_x_49:
        /* <DEDUP_REMOVED lines=9> */
.L_x_52:
[----:B------:R-:W-:Y:S05]  /*2a40*/  BSYNC B1 ;  /* 0x0000000000017941 */ /* 0x000fea0003800000 */
.L_x_51:
        /* <DEDUP_REMOVED lines=9> */
.L_x_54:
[----:B------:R-:W-:Y:S05]  /*2ae0*/  BSYNC B1 ;  /* 0x0000000000017941 */ /* 0x000fea0003800000 */
.L_x_53:
        /* <DEDUP_REMOVED lines=10> */
.L_x_56:
[----:B------:R-:W-:Y:S05]  /*2b90*/  BSYNC B1 ;  /* 0x0000000000017941 */ /* 0x000fea0003800000 */
.L_x_55:
        /* <DEDUP_REMOVED lines=10> */
.L_x_58:
[----:B------:R-:W-:Y:S05]  /*2c40*/  BSYNC B1 ;  /* 0x0000000000017941 */ /* 0x000fea0003800000 */
.L_x_57:
        /* <DEDUP_REMOVED lines=9> */
.L_x_60:
[----:B------:R-:W-:Y:S05]  /*2ce0*/  BSYNC B1 ;  /* 0x0000000000017941 */ /* 0x000fea0003800000 */
.L_x_59:
        /* <DEDUP_REMOVED lines=9> */
.L_x_62:
[----:B------:R-:W-:Y:S05]  /*2d80*/  BSYNC B1 ;  /* 0x0000000000017941 */ /* 0x000fea0003800000 */
.L_x_61:
        /* <DEDUP_REMOVED lines=10> */
.L_x_64:
[----:B------:R-:W-:Y:S05]  /*2e30*/  BSYNC B1 ;  /* 0x0000000000017941 */ /* 0x000fea0003800000 */
.L_x_63:
        /* <DEDUP_REMOVED lines=10> */
.L_x_66:
[----:B------:R-:W-:Y:S05]  /*2ee0*/  BSYNC B1 ;  /* 0x0000000000017941 */ /* 0x000fea0003800000 */
.L_x_65:
        /* <DEDUP_REMOVED lines=9> */
.L_x_68:
[----:B------:R-:W-:Y:S05]  /*2f80*/  BSYNC B1 ;  /* 0x0000000000017941 */ /* 0x000fea0003800000 */
.L_x_67:
        /* <DEDUP_REMOVED lines=9> */
.L_x_70:
[----:B------:R-:W-:Y:S05]  /*3020*/  BSYNC B1 ;  /* 0x0000000000017941 */ /* 0x000fea0003800000 */
.L_x_69:
        /* <DEDUP_REMOVED lines=10> */
.L_x_72:
[----:B------:R-:W-:Y:S05]  /*30d0*/  BSYNC B1 ;  /* 0x0000000000017941 */ /* 0x000fea0003800000 */
.L_x_71:
        /* <DEDUP_REMOVED lines=10> */
.L_x_74:
[----:B------:R-:W-:Y:S05]  /*3180*/  BSYNC B1 ;  /* 0x0000000000017941 */ /* 0x000fea0003800000 */
.L_x_73:
        /* <DEDUP_REMOVED lines=9> */
.L_x_76:
[----:B------:R-:W-:Y:S05]  /*3220*/  BSYNC B1 ;  /* 0x0000000000017941 */ /* 0x000fea0003800000 */
.L_x_75:
        /* <DEDUP_REMOVED lines=9> */
.L_x_78:
[----:B------:R-:W-:Y:S05]  /*32c0*/  BSYNC B1 ;  /* 0x0000000000017941 */ /* 0x000fea0003800000 */
.L_x_77:
        /* <DEDUP_REMOVED lines=10> */
.L_x_80:
[----:B------:R-:W-:Y:S05]  /*3370*/  BSYNC B1 ;  /* 0x0000000000017941 */ /* 0x000fea0003800000 */
.L_x_79:
        /* <DEDUP_REMOVED lines=10> */
.L_x_82:
[----:B------:R-:W-:Y:S05]  /*3420*/  BSYNC B1 ;  /* 0x0000000000017941 */ /* 0x000fea0003800000 */
.L_x_81:
        /* <DEDUP_REMOVED lines=9> */
.L_x_84:
[----:B------:R-:W-:Y:S05]  /*34c0*/  BSYNC B1 ;  /* 0x0000000000017941 */ /* 0x000fea0003800000 */
.L_x_83:
        /* <DEDUP_REMOVED lines=9> */
.L_x_86:
[----:B------:R-:W-:Y:S05]  /*3560*/  BSYNC B1 ;  /* 0x0000000000017941 */ /* 0x000fea0003800000 */
.L_x_85:
        /* <DEDUP_REMOVED lines=10> */
.L_x_88:
[----:B------:R-:W-:Y:S05]  /*3610*/  BSYNC B1 ;  /* 0x0000000000017941 */ /* 0x000fea0003800000 */
.L_x_87:
        /* <DEDUP_REMOVED lines=10> */
.L_x_90:
[----:B------:R-:W-:Y:S05]  /*36c0*/  BSYNC B1 ;  /* 0x0000000000017941 */ /* 0x000fea0003800000 */
.L_x_89:
        /* <DEDUP_REMOVED lines=9> */
.L_x_92:
[----:B------:R-:W-:Y:S05]  /*3760*/  BSYNC B1 ;  /* 0x0000000000017941 */ /* 0x000fea0003800000 */
.L_x_91:
        /* <DEDUP_REMOVED lines=9> */
.L_x_94:
[----:B------:R-:W-:Y:S05]  /*3800*/  BSYNC B1 ;  /* 0x0000000000017941 */ /* 0x000fea0003800000 */
.L_x_93:
        /* <DEDUP_REMOVED lines=10> */
.L_x_96:
[----:B------:R-:W-:Y:S05]  /*38b0*/  BSYNC B1 ;  /* 0x0000000000017941 */ /* 0x000fea0003800000 */
.L_x_95:
        /* <DEDUP_REMOVED lines=10> */
.L_x_98:
[----:B------:R-:W-:Y:S05]  /*3960*/  BSYNC B1 ;  /* 0x0000000000017941 */ /* 0x000fea0003800000 */
.L_x_97:
        /* <DEDUP_REMOVED lines=9> */
.L_x_100:
[----:B------:R-:W-:Y:S05]  /*3a00*/  BSYNC B1 ;  /* 0x0000000000017941 */ /* 0x000fea0003800000 */
.L_x_99:
        /* <DEDUP_REMOVED lines=9> */
.L_x_102:
[----:B------:R-:W-:Y:S05]  /*3aa0*/  BSYNC B1 ;  /* 0x0000000000017941 */ /* 0x000fea0003800000 */
.L_x_101:
        /* <DEDUP_REMOVED lines=10> */
.L_x_104:
[----:B------:R-:W-:Y:S05]  /*3b50*/  BSYNC B1 ;  /* 0x0000000000017941 */ /* 0x000fea0003800000 */
.L_x_103:
        /* <DEDUP_REMOVED lines=10> */
.L_x_106:
[----:B------:R-:W-:Y:S05]  /*3c00*/  BSYNC B1 ;  /* 0x0000000000017941 */ /* 0x000fea0003800000 */
.L_x_105:
        /* <DEDUP_REMOVED lines=9> */
.L_x_108:
[----:B------:R-:W-:Y:S05]  /*3ca0*/  BSYNC B1 ;  /* 0x0000000000017941 */ /* 0x000fea0003800000 */
.L_x_107:
        /* <DEDUP_REMOVED lines=9> */
.L_x_110:
[----:B------:R-:W-:Y:S05]  /*3d40*/  BSYNC B1 ;  /* 0x0000000000017941 */ /* 0x000fea0003800000 */
.L_x_109:
        /* <DEDUP_REMOVED lines=10> */
.L_x_112:
[----:B------:R-:W-:Y:S05]  /*3df0*/  BSYNC B1 ;  /* 0x0000000000017941 */ /* 0x000fea0003800000 */
.L_x_111:
        /* <DEDUP_REMOVED lines=10> */
.L_x_114:
[----:B------:R-:W-:Y:S05]  /*3ea0*/  BSYNC B1 ;  /* 0x0000000000017941 */ /* 0x000fea0003800000 */
.L_x_113:
        /* <DEDUP_REMOVED lines=9> */
.L_x_116:
[----:B------:R-:W-:Y:S05]  /*3f40*/  BSYNC B1 ;  /* 0x0000000000017941 */ /* 0x000fea0003800000 */
.L_x_115:
        /* <DEDUP_REMOVED lines=9> */
.L_x_118:
[----:B------:R-:W-:Y:S05]  /*3fe0*/  BSYNC B1 ;  /* 0x0000000000017941 */ /* 0x000fea0003800000 */
.L_x_117:
        /* <DEDUP_REMOVED lines=10> */
.L_x_120:
[----:B------:R-:W-:Y:S05]  /*4090*/  BSYNC B1 ;  /* 0x0000000000017941 */ /* 0x000fea0003800000 */
.L_x_119:
        /* <DEDUP_REMOVED lines=10> */
.L_x_122:
[----:B------:R-:W-:Y:S05]  /*4140*/  BSYNC B1 ;  /* 0x0000000000017941 */ /* 0x000fea0003800000 */
.L_x_121:
        /* <DEDUP_REMOVED lines=9> */
.L_x_124:
[----:B------:R-:W-:Y:S05]  /*41e0*/  BSYNC B1 ;  /* 0x0000000000017941 */ /* 0x000fea0003800000 */
.L_x_123:
        /* <DEDUP_REMOVED lines=9> */
.L_x_126:
[----:B------:R-:W-:Y:S05]  /*4280*/  BSYNC B1 ;  /* 0x0000000000017941 */ /* 0x000fea0003800000 */
.L_x_125:
        /* <DEDUP_REMOVED lines=10> */
.L_x_128:
[----:B------:R-:W-:Y:S05]  /*4330*/  BSYNC B1 ;  /* 0x0000000000017941 */ /* 0x000fea0003800000 */
.L_x_127:
        /* <DEDUP_REMOVED lines=10> */
.L_x_130:
[----:B------:R-:W-:Y:S05]  /*43e0*/  BSYNC B1 ;  /* 0x0000000000017941 */ /* 0x000fea0003800000 */
.L_x_129:
        /* <DEDUP_REMOVED lines=9> */
.L_x_132:
[----:B------:R-:W-:Y:S05]  /*4480*/  BSYNC B1 ;  /* 0x0000000000017941 */ /* 0x000fea0003800000 */
.L_x_131:
        /* <DEDUP_REMOVED lines=9> */
.L_x_134:
[----:B------:R-:W-:Y:S05]  /*4520*/  BSYNC B1 ;  /* 0x0000000000017941 */ /* 0x000fea0003800000 */
.L_x_133:
        /* <DEDUP_REMOVED lines=10> */
.L_x_136:
[----:B------:R-:W-:Y:S05]  /*45d0*/  BSYNC B1 ;  /* 0x0000000000017941 */ /* 0x000fea0003800000 */
.L_x_135:
        /* <DEDUP_REMOVED lines=10> */
.L_x_138:
[----:B------:R-:W-:Y:S05]  /*4680*/  BSYNC B1 ;  /* 0x0000000000017941 */ /* 0x000fea0003800000 */
.L_x_137:
        /* <DEDUP_REMOVED lines=9> */
.L_x_140:
[----:B------:R-:W-:Y:S05]  /*4720*/  BSYNC B1 ;  /* 0x0000000000017941 */ /* 0x000fea0003800000 */
.L_x_139:
        /* <DEDUP_REMOVED lines=9> */
.L_x_142:
[----:B------:R-:W-:Y:S05]  /*47c0*/  BSYNC B1 ;  /* 0x0000000000017941 */ /* 0x000fea0003800000 */
.L_x_141:
        /* <DEDUP_REMOVED lines=10> */
.L_x_144:
[----:B------:R-:W-:Y:S05]  /*4870*/  BSYNC B1 ;  /* 0x0000000000017941 */ /* 0x000fea0003800000 */
.L_x_143:
        /* <DEDUP_REMOVED lines=10> */
.L_x_146:
[----:B------:R-:W-:Y:S05]  /*4920*/  BSYNC B1 ;  /* 0x0000000000017941 */ /* 0x000fea0003800000 */
.L_x_145:
        /* <DEDUP_REMOVED lines=9> */
.L_x_148:
[----:B------:R-:W-:Y:S05]  /*49c0*/  BSYNC B1 ;  /* 0x0000000000017941 */ /* 0x000fea0003800000 */
.L_x_147:
        /* <DEDUP_REMOVED lines=9> */
.L_x_150:
[----:B------:R-:W-:Y:S05]  /*4a60*/  BSYNC B1 ;  /* 0x0000000000017941 */ /* 0x000fea0003800000 */
.L_x_149:
        /* <DEDUP_REMOVED lines=10> */
.L_x_152:
[----:B------:R-:W-:Y:S05]  /*4b10*/  BSYNC B1 ;  /* 0x0000000000017941 */ /* 0x000fea0003800000 */
.L_x_151:
        /* <DEDUP_REMOVED lines=10> */
.L_x_154:
[----:B------:R-:W-:Y:S05]  /*4bc0*/  BSYNC B1 ;  /* 0x0000000000017941 */ /* 0x000fea0003800000 */
.L_x_153:
        /* <DEDUP_REMOVED lines=9> */
.L_x_156:
[----:B------:R-:W-:Y:S05]  /*4c60*/  BSYNC B1 ;  /* 0x0000000000017941 */ /* 0x000fea0003800000 */
.L_x_155:
        /* <DEDUP_REMOVED lines=9> */
.L_x_158:
[----:B------:R-:W-:Y:S05]  /*4d00*/  BSYNC B1 ;  /* 0x0000000000017941 */ /* 0x000fea0003800000 */
.L_x_157:
        /* <DEDUP_REMOVED lines=10> */
.L_x_160:
[----:B------:R-:W-:Y:S05]  /*4db0*/  BSYNC B1 ;  /* 0x0000000000017941 */ /* 0x000fea0003800000 */
.L_x_159:
        /* <DEDUP_REMOVED lines=10> */
.L_x_162:
[----:B------:R-:W-:Y:S05]  /*4e60*/  BSYNC B1 ;  /* 0x0000000000017941 */ /* 0x000fea0003800000 */
.L_x_161:
        /* <DEDUP_REMOVED lines=9> */
.L_x_164:
[----:B------:R-:W-:Y:S05]  /*4f00*/  BSYNC B1 ;  /* 0x0000000000017941 */ /* 0x000fea0003800000 */
.L_x_163:
        /* <DEDUP_REMOVED lines=9> */
.L_x_166:
[----:B------:R-:W-:Y:S05]  /*4fa0*/  BSYNC B1 ;  /* 0x0000000000017941 */ /* 0x000fea0003800000 */
.L_x_165:
        /* <DEDUP_REMOVED lines=10> */
.L_x_168:
[----:B------:R-:W-:Y:S05]  /*5050*/  BSYNC B1 ;  /* 0x0000000000017941 */ /* 0x000fea0003800000 */
.L_x_167:
        /* <DEDUP_REMOVED lines=10> */
.L_x_170:
[----:B------:R-:W-:Y:S05]  /*5100*/  BSYNC B1 ;  /* 0x0000000000017941 */ /* 0x000fea0003800000 */
.L_x_169:
        /* <DEDUP_REMOVED lines=9> */
.L_x_172:
[----:B------:R-:W-:Y:S05]  /*51a0*/  BSYNC B1 ;  /* 0x0000000000017941 */ /* 0x000fea0003800000 */
.L_x_171:
        /* <DEDUP_REMOVED lines=9> */
.L_x_174:
[----:B------:R-:W-:Y:S05]  /*5240*/  BSYNC B1 ;  /* 0x0000000000017941 */ /* 0x000fea0003800000 */
.L_x_173:
        /* <DEDUP_REMOVED lines=10> */
.L_x_176:
[----:B------:R-:W-:Y:S05]  /*52f0*/  BSYNC B1 ;  /* 0x0000000000017941 */ /* 0x000fea0003800000 */
.L_x_175:
        /* <DEDUP_REMOVED lines=10> */
.L_x_178:
[----:B------:R-:W-:Y:S05]  /*53a0*/  BSYNC B1 ;  /* 0x0000000000017941 */ /* 0x000fea0003800000 */
.L_x_177:
        /* <DEDUP_REMOVED lines=9> */
.L_x_180:
[----:B------:R-:W-:Y:S05]  /*5440*/  BSYNC B1 ;  /* 0x0000000000017941 */ /* 0x000fea0003800000 */
.L_x_179:
        /* <DEDUP_REMOVED lines=9> */
.L_x_182:
[----:B------:R-:W-:Y:S05]  /*54e0*/  BSYNC B1 ;  /* 0x0000000000017941 */ /* 0x000fea0003800000 */
.L_x_181:
        /* <DEDUP_REMOVED lines=10> */
.L_x_184:
[----:B------:R-:W-:Y:S05]  /*5590*/  BSYNC B1 ;  /* 0x0000000000017941 */ /* 0x000fea0003800000 */
.L_x_183:
        /* <DEDUP_REMOVED lines=10> */
.L_x_186:
[----:B------:R-:W-:Y:S05]  /*5640*/  BSYNC B1 ;  /* 0x0000000000017941 */ /* 0x000fea0003800000 */
.L_x_185:
        /* <DEDUP_REMOVED lines=9> */
.L_x_188:
[----:B------:R-:W-:Y:S05]  /*56e0*/  BSYNC B1 ;  /* 0x0000000000017941 */ /* 0x000fea0003800000 */
.L_x_187:
        /* <DEDUP_REMOVED lines=9> */
.L_x_190:
[----:B------:R-:W-:Y:S05]  /*5780*/  BSYNC B1 ;  /* 0x0000000000017941 */ /* 0x000fea0003800000 */
.L_x_189:
        /* <DEDUP_REMOVED lines=10> */
.L_x_192:
[----:B------:R-:W-:Y:S05]  /*5830*/  BSYNC B1 ;  /* 0x0000000000017941 */ /* 0x000fea0003800000 */
.L_x_191:
        /* <DEDUP_REMOVED lines=10> */
.L_x_194:
[----:B------:R-:W-:Y:S05]  /*58e0*/  BSYNC B1 ;  /* 0x0000000000017941 */ /* 0x000fea0003800000 */
.L_x_193:
        /* <DEDUP_REMOVED lines=9> */
.L_x_196:
[----:B------:R-:W-:Y:S05]  /*5980*/  BSYNC B1 ;  /* 0x0000000000017941 */ /* 0x000fea0003800000 */
.L_x_195:
        /* <DEDUP_REMOVED lines=9> */
.L_x_198:
[----:B------:R-:W-:Y:S05]  /*5a20*/  BSYNC B1 ;  /* 0x0000000000017941 */ /* 0x000fea0003800000 */
.L_x_197:
        /* <DEDUP_REMOVED lines=10> */
.L_x_200:
[----:B------:R-:W-:Y:S05]  /*5ad0*/  BSYNC B1 ;  /* 0x0000000000017941 */ /* 0x000fea0003800000 */
.L_x_199:
        /* <DEDUP_REMOVED lines=10> */
.L_x_202:
[----:B------:R-:W-:Y:S05]  /*5b80*/  BSYNC B1 ;  /* 0x0000000000017941 */ /* 0x000fea0003800000 */
.L_x_201:
        /* <DEDUP_REMOVED lines=9> */
.L_x_204:
[----:B------:R-:W-:Y:S05]  /*5c20*/  BSYNC B1 ;  /* 0x0000000000017941 */ /* 0x000fea0003800000 */
.L_x_203:
        /* <DEDUP_REMOVED lines=9> */
.L_x_206:
[----:B------:R-:W-:Y:S05]  /*5cc0*/  BSYNC B1 ;  /* 0x0000000000017941 */ /* 0x000fea0003800000 */
.L_x_205:
        /* <DEDUP_REMOVED lines=10> */
.L_x_208:
[----:B------:R-:W-:Y:S05]  /*5d70*/  BSYNC B1 ;  /* 0x0000000000017941 */ /* 0x000fea0003800000 */
.L_x_207:
        /* <DEDUP_REMOVED lines=10> */
.L_x_210:
[----:B------:R-:W-:Y:S05]  /*5e20*/  BSYNC B1 ;  /* 0x0000000000017941 */ /* 0x000fea0003800000 */
.L_x_209:
        /* <DEDUP_REMOVED lines=9> */
.L_x_212:
[----:B------:R-:W-:Y:S05]  /*5ec0*/  BSYNC B1 ;  /* 0x0000000000017941 */ /* 0x000fea0003800000 */
.L_x_211:
        /* <DEDUP_REMOVED lines=9> */
.L_x_214:
[----:B------:R-:W-:Y:S05]  /*5f60*/  BSYNC B1 ;  /* 0x0000000000017941 */ /* 0x000fea0003800000 */
.L_x_213:
        /* <DEDUP_REMOVED lines=10> */
.L_x_216:
[----:B------:R-:W-:Y:S05]  /*6010*/  BSYNC B1 ;  /* 0x0000000000017941 */ /* 0x000fea0003800000 */
.L_x_215:
        /* <DEDUP_REMOVED lines=10> */
.L_x_218:
[----:B------:R-:W-:Y:S05]  /*60c0*/  BSYNC B1 ;  /* 0x0000000000017941 */ /* 0x000fea0003800000 */
.L_x_217:
[----:B01-345:R-:W-:Y:S01]  /*60d0*/  IMAD.U32 R6, R133, 0x10000, RZ ;  /* 0x0001000085067824 */ /* 0x03bfe200078e00ff */
        /* <DEDUP_REMOVED lines=8> */
.L_x_220:
[----:B------:R-:W-:Y:S05]  /*6160*/  BSYNC B1 ;  /* 0x0000000000017941 */ /* 0x000fea0003800000 */
.L_x_219:
[----:B0----5:R-:W-:Y:S01]  /*6170*/  IMAD.U32 R4, R133, 0x10000, RZ ;  /* 0x0001000085047824 */ /* 0x021fe200078e00ff */
[----:B------:R-:W-:Y:S01]  /*6180*/  ISETP.GT.AND P0, PT, R8, 0x8, P0 ;  /* 0x000000080800780c */ /* 0x000fe20000704270 */
[----:B------:R-:W-:Y:S01]  /*6190*/  @P1 IMAD.MOV.U32 R5, RZ, RZ, R13 ;  /* 0x000000ffff051224 */ /* 0x000fe200078e000d */
[----:B------:R-:W-:Y:S01]  /*61a0*/  BSSY B1, `(.L_x_221) ;  /* 0x0000008000017945 */ /* 0x000fe20003800000 */
[----:B------:R-:W-:Y:S01]  /*61b0*/  FMUL R3, R4, R123 ;  /* 0x0000007b04037220 */ /* 0x000fe20000400000 */
[----:B------:R-:W-:-:S03]  /*61c0*/  @P1 IMAD.MOV.U32 R4, RZ, RZ, R12 ;  /* 0x000000ffff041224 */ /* 0x000fc600078e000c */
[----:B------:R-:W-:-:S05]  /*61d0*/  FFMA R3, R118, R122, R3 ;  /* 0x0000007a76037223 */ /* 0x000fca0000000003 */
[----:B------:R-:W-:-:S05]  /*61e0*/  F2FP.BF16.F32.PACK_AB R3, RZ, R3 ;  /* 0x00000003ff03723e */ /* 0x000fca00000010ff */
[----:B------:R0:W-:Y:S01]  /*61f0*/  @P1 STG.E.U16 desc[UR38][R4.64+0x170], R3 ;  /* 0x0001700304001986 */ /* 0x0001e2000c101526 */
[----:B------:R-:W-:Y:S05]  /*6200*/  @!P0 BRA `(.L_x_222) ;  /* 0x0000000000048947 */ /* 0x000fea0003800000 */
[----:B------:R3:W5:Y:S02]  /*6210*/  LDG.E.LTC128B.U16 R133, desc[UR38][R10.64+0x172] ;  /* 0x000172260a857981 */ /* 0x000764000c1e1520 */
.L_x_222:
[----:B------:R-:W-:Y:S05]  /*6220*/  BSYNC B1 ;  /* 0x0000000000017941 */ /* 0x000fea0003800000 */
.L_x_221:
[----:B------:R-:W-:Y:S05]  /*6230*/  @!P0 BRA `(.L_x_223) ;  /* 0x0000001800f08947 */ /* 0x000fea0003800000 */
[----:B0----5:R-:W-:-:S04]  /*6240*/  IMAD.U32 R4, R133, 0x10000, RZ ;  /* 0x0001000085047824 */ /* 0x021fc800078e00ff */
[----:B------:R-:W-:-:S04]  /*6250*/  FMUL R4, R4, R123 ;  /* 0x0000007b04047220 */ /* 0x000fc80000400000 */
[----:B------:R-:W-:-:S05]  /*6260*/  FFMA R4, R119, R122, R4 ;  /* 0x0000007a77047223 */ /* 0x000fca0000000004 */
[----:B------:R-:W-:-:S05]  /*6270*/  F2FP.BF16.F32.PACK_AB R4, RZ, R4 ;  /* 0x00000004ff04723e */ /* 0x000fca00000010ff */
[----:B------:R4:W-:Y:S01]  /*6280*/  STG.E.U16 desc[UR38][R12.64+0x172], R4 ;  /* 0x000172040c007986 */ /* 0x0009e2000c101526 */
[----:B------:R-:W-:Y:S05]  /*6290*/  BRA `(.L_x_223) ;  /* 0x0000001800d87947 */ /* 0x000fea0003800000 */
.L_x_34:
[----:B------:R-:W-:Y:S01]  /*62a0*/  ISETP.GT.AND P3, PT, R3, 0x1, PT ;  /* 0x000000010300780c */ /* 0x000fe20003f64270 */
[----:B------:R-:W-:Y:S01]  /*62b0*/  ULDC.64 UR4, c[0x0][0x5c0] ;  /* 0x0001700000047ab9 */ /* 0x000fe20000000a00 */
[-C--:B------:R-:W-:Y:S01]  /*62c0*/  FMUL R24, R24, R122.reuse ;  /* 0x0000007a18187220 */ /* 0x080fe20000400000 */
[----:B------:R-:W-:Y:S01]  /*62d0*/  LEA R4, P4, R138, UR4, 0x1 ;  /* 0x000000048a047c11 */ /* 0x000fe2000f8808ff */
[-C--:B------:R-:W-:Y:S01]  /*62e0*/  FMUL R25, R25, R122.reuse ;  /* 0x0000007a19197220 */ /* 0x080fe20000400000 */
[----:B------:R-:W-:Y:S01]  /*62f0*/  ISETP.GT.AND P0, PT, R8, RZ, P3 ;  /* 0x000000ff0800720c */ /* 0x000fe20001f04270 */
[----:B------:R-:W-:Y:S01]  /*6300*/  FMUL R26, R26, R122 ;  /* 0x0000007a1a1a7220 */ /* 0x000fe20000400000 */
[----:B------:R-:W-:Y:S01]  /*6310*/  F2FP.BF16.F32.PACK_AB R24, RZ, R24 ;  /* 0x00000018ff18723e */ /* 0x000fe200000010ff */
[-C--:B------:R-:W-:Y:S01]  /*6320*/  FMUL R27, R27, R122.reuse ;  /* 0x0000007a1b1b7220 */ /* 0x080fe20000400000 */
[----:B------:R-:W-:Y:S01]  /*6330*/  LEA.HI.X R5, R138, UR5, R145, 0x1, P4 ;  /* 0x000000058a057c11 */ /* 0x000fe2000a0f0c91 */
[-C--:B------:R-:W-:Y:S01]  /*6340*/  FMUL R28, R28, R122.reuse ;  /* 0x0000007a1c1c7220 */ /* 0x080fe20000400000 */
[----:B------:R-:W-:Y:S01]  /*6350*/  F2FP.BF16.F32.PACK_AB R25, RZ, R25 ;  /* 0x00000019ff19723e */ /* 0x000fe200000010ff */
[-C--:B------:R-:W-:Y:S01]  /*6360*/  FMUL R29, R29, R122.reuse ;  /* 0x0000007a1d1d7220 */ /* 0x080fe20000400000 */
[----:B------:R-:W-:Y:S01]  /*6370*/  ISETP.GT.AND P2, PT, R8, 0x8, P2 ;  /* 0x000000080800780c */ /* 0x000fe20001744270 */
[----:B------:R-:W-:Y:S01]  /*6380*/  @P1 STG.E.U16 desc[UR38][R4.64], R24 ;  /* 0x0000001804001986 */ /* 0x000fe2000c101526 */
[----:B------:R-:W-:Y:S01]  /*6390*/  ISETP.GT.AND P1, PT, R3, 0x8, PT ;  /* 0x000000080300780c */ /* 0x000fe20003f24270 */
[----:B------:R-:W-:Y:S01]  /*63a0*/  FMUL R30, R30, R122 ;  /* 0x0000007a1e1e7220 */ /* 0x000fe20000400000 */
[C---:B------:R-:W-:Y:S01]  /*63b0*/  SHF.L.U64.HI R7, R127.reuse, 0x1, R126 ;  /* 0x000000017f077819 */ /* 0x040fe2000001027e */
[----:B------:R-:W-:Y:S01]  /*63c0*/  @P0 STG.E.U16 desc[UR38][R4.64+0x2], R25 ;  /* 0x0000021904000986 */ /* 0x000fe2000c101526 */
[----:B------:R-:W-:Y:S01]  /*63d0*/  LEA R6, P5, R127, R4, 0x1 ;  /* 0x000000047f067211 */ /* 0x000fe200078a08ff */
[-C--:B------:R-:W-:Y:S01]  /*63e0*/  FMUL R31, R31, R122.reuse ;  /* 0x0000007a1f1f7220 */ /* 0x080fe20000400000 */
[----:B------:R-:W-:Y:S01]  /*63f0*/  ISETP.GT.AND P3, PT, R8, 0x8, P3 ;  /* 0x000000080800780c */ /* 0x000fe20001f64270 */
[-C--:B------:R-:W-:Y:S01]  /*6400*/  FMUL R32, R32, R122.reuse ;  /* 0x0000007a20207220 */ /* 0x080fe20000400000 */
[----:B------:R-:W-:Y:S01]  /*6410*/  ISETP.GT.AND P0, PT, R3, 0x9, PT ;  /* 0x000000090300780c */ /* 0x000fe20003f04270 */
[----:B------:R-:W-:Y:S01]  /*6420*/  IMAD.X R7, R7, 0x1, R5, P5 ;  /* 0x0000000107077824 */ /* 0x000fe200028e0605 */
[----:B------:R-:W-:Y:S01]  /*6430*/  ISETP.GT.AND P4, PT, R8, RZ, P1 ;  /* 0x000000ff0800720c */ /* 0x000fe20000f84270 */
[----:B------:R-:W-:Y:S01]  /*6440*/  FMUL R33, R33, R122 ;  /* 0x0000007a21217220 */ /* 0x000fe20000400000 */
[----:B------:R-:W-:Y:S01]  /*6450*/  F2FP.BF16.F32.PACK_AB R26, RZ, R26 ;  /* 0x0000001aff1a723e */ /* 0x000fe200000010ff */
[-C--:B------:R-:W-:Y:S01]  /*6460*/  FMUL R34, R34, R122.reuse ;  /* 0x0000007a22227220 */ /* 0x080fe20000400000 */
[----:B------:R-:W-:Y:S01]  /*6470*/  ISETP.GT.AND P5, PT, R8, RZ, P0 ;  /* 0x000000ff0800720c */ /* 0x000fe200007a4270 */
[----:B------:R-:W-:Y:S01]  /*6480*/  FMUL R35, R35, R122 ;  /* 0x0000007a23237220 */ /* 0x000fe20000400000 */
[----:B------:R-:W-:Y:S01]  /*6490*/  F2FP.BF16.F32.PACK_AB R27, RZ, R27 ;  /* 0x0000001bff1b723e */ /* 0x000fe200000010ff */
[----:B------:R-:W-:Y:S01]  /*64a0*/  @P2 STG.E.U16 desc[UR38][R6.64], R26 ;  /* 0x0000001a06002986 */ /* 0x000fe2000c101526 */
[----:B------:R-:W-:Y:S01]  /*64b0*/  F2FP.BF16.F32.PACK_AB R28, RZ, R28 ;  /* 0x0000001cff1c723e */ /* 0x000fe200000010ff */
[-C--:B------:R-:W-:Y:S01]  /*64c0*/  FMUL R36, R36, R122.reuse ;  /* 0x0000007a24247220 */ /* 0x080fe20000400000 */
[C---:B------:R-:W-:Y:S01]  /*64d0*/  ISETP.GT.AND P2, PT, R8.reuse, 0x8, P1 ;  /* 0x000000080800780c */ /* 0x040fe20000f44270 */
[----:B------:R-:W-:Y:S01]  /*64e0*/  @P3 STG.E.U16 desc[UR38][R6.64+0x2], R27 ;  /* 0x0000021b06003986 */ /* 0x000fe2000c101526 */
[----:B------:R-:W-:Y:S01]  /*64f0*/  ISETP.GT.AND P1, PT, R3, 0x10, PT ;  /* 0x000000100300780c */ /* 0x000fe20003f24270 */
[-C--:B------:R-:W-:Y:S01]  /*6500*/  FMUL R37, R37, R122.reuse ;  /* 0x0000007a25257220 */ /* 0x080fe20000400000 */
[----:B------:R-:W-:Y:S01]  /*6510*/  F2FP.BF16.F32.PACK_AB R29, RZ, R29 ;  /* 0x0000001dff1d723e */ /* 0x000fe200000010ff */
[----:B------:R-:W-:Y:S01]  /*6520*/  @P4 STG.E.U16 desc[UR38][R4.64+0x10], R28 ;  /* 0x0000101c04004986 */ /* 0x000fe2000c101526 */
[----:B------:R-:W-:Y:S01]  /*6530*/  ISETP.GT.AND P3, PT, R8, 0x8, P0 ;  /* 0x000000080800780c */ /* 0x000fe20000764270 */
[-C--:B------:R-:W-:Y:S01]  /*6540*/  FMUL R38, R38, R122.reuse ;  /* 0x0000007a26267220 */ /* 0x080fe20000400000 */
[----:B------:R-:W-:Y:S01]  /*6550*/  ISETP.GT.AND P0, PT, R3, 0x11, PT ;  /* 0x000000110300780c */ /* 0x000fe20003f04270 */
[----:B------:R-:W-:Y:S01]  /*6560*/  @P5 STG.E.U16 desc[UR38][R4.64+0x12], R29 ;  /* 0x0000121d04005986 */ /* 0x000fe2000c101526 */
        /* <DEDUP_REMOVED lines=268> */
[----:B------:R-:W-:-:S02]  /*7630*/  F2FP.BF16.F32.PACK_AB R84, RZ, R84 ;  /* 0x00000054ff54723e */ /* 0x000fc400000010ff */
[C---:B------:R-:W-:Y:S01]  /*7640*/  ISETP.GT.AND P2, PT, R8.reuse, 0x8, P1 ;  /* 0x000000080800780c */ /* 0x040fe20000f44270 */
[----:B------:R-:W-:Y:S01]  /*7650*/  @P3 STG.E.U16 desc[UR38][R6.64+0xe2], R83 ;  /* 0x0000e25306003986 */ /* 0x000fe2000c101526 */
[C---:B------:R-:W-:Y:S02]  /*7660*/  ISETP.GT.AND P1, PT, R3.reuse, 0x80, PT ;  /* 0x000000800300780c */ /* 0x040fe40003f24270 */
[----:B------:R-:W-:Y:S01]  /*7670*/  F2FP.BF16.F32.PACK_AB R85, RZ, R85 ;  /* 0x00000055ff55723e */ /* 0x000fe200000010ff */
[----:B------:R-:W-:Y:S01]  /*7680*/  @P4 STG.E.U16 desc[UR38][R4.64+0xf0], R84 ;  /* 0x0000f05404004986 */ /* 0x000fe2000c101526 */
[C---:B------:R-:W-:Y:S02]  /*7690*/  ISETP.GT.AND P3, PT, R8.reuse, 0x8, P0 ;  /* 0x000000080800780c */ /* 0x040fe40000764270 */
[----:B------:R-:W-:Y:S01]  /*76a0*/  ISETP.GT.AND P0, PT, R3, 0x81, PT ;  /* 0x000000810300780c */ /* 0x000fe20003f04270 */
[----:B------:R-:W-:Y:S01]  /*76b0*/  @P5 STG.E.U16 desc[UR38][R4.64+0xf2], R85 ;  /* 0x0000f25504005986 */ /* 0x000fe2000c101526 */
[----:B------:R-:W-:-:S02]  /*76c0*/  ISETP.GT.AND P4, PT, R8, RZ, P1 ;  /* 0x000000ff0800720c */ /* 0x000fc40000f84270 */
[----:B------:R-:W-:Y:S02]  /*76d0*/  F2FP.BF16.F32.PACK_AB R86, RZ, R86 ;  /* 0x00000056ff56723e */ /* 0x000fe400000010ff */
[C---:B------:R-:W-:Y:S02]  /*76e0*/  ISETP.GT.AND P5, PT, R8.reuse, RZ, P0 ;  /* 0x000000ff0800720c */ /* 0x040fe400007a4270 */
[----:B------:R-:W-:Y:S01]  /*76f0*/  F2FP.BF16.F32.PACK_AB R87, RZ, R87 ;  /* 0x00000057ff57723e */ /* 0x000fe200000010ff */
[----:B------:R-:W-:Y:S01]  /*7700*/  @P2 STG.E.U16 desc[UR38][R6.64+0xf0], R86 ;  /* 0x0000f05606002986 */ /* 0x000fe2000c101526 */
[----:B------:R-:W-:Y:S02]  /*7710*/  F2FP.BF16.F32.PACK_AB R88, RZ, R88 ;  /* 0x00000058ff58723e */ /* 0x000fe400000010ff */
[----:B------:R-:W-:Y:S01]  /*7720*/  ISETP.GT.AND P2, PT, R8, 0x8, P1 ;  /* 0x000000080800780c */ /* 0x000fe20000f44270 */
[----:B------:R-:W-:Y:S01]  /*7730*/  @P3 STG.E.U16 desc[UR38][R6.64+0xf2], R87 ;  /* 0x0000f25706003986 */ /* 0x000fe2000c101526 */
[----:B------:R-:W-:-:S02]  /*7740*/  ISETP.GT.AND P1, PT, R3, 0x88, PT ;  /* 0x000000880300780c */ /* 0x000fc40003f24270 */
[----:B------:R-:W-:Y:S01]  /*7750*/  F2FP.BF16.F32.PACK_AB R89, RZ, R89 ;  /* 0x00000059ff59723e */ /* 0x000fe200000010ff */
[----:B------:R-:W-:Y:S01]  /*7760*/  @P4 STG.E.U16 desc[UR38][R4.64+0x100], R88 ;  /* 0x0001005804004986 */ /* 0x000fe2000c101526 */
[C---:B------:R-:W-:Y:S02]  /*7770*/  ISETP.GT.AND P3, PT, R8.reuse, 0x8, P0 ;  /* 0x000000080800780c */ /* 0x040fe40000764270 */
[----:B------:R-:W-:Y:S01]  /*7780*/  ISETP.GT.AND P0, PT, R3, 0x89, PT ;  /* 0x000000890300780c */ /* 0x000fe20003f04270 */
[----:B------:R-:W-:Y:S01]  /*7790*/  @P5 STG.E.U16 desc[UR38][R4.64+0x102], R89 ;  /* 0x0001025904005986 */ /* 0x000fe2000c101526 */
[C---:B------:R-:W-:Y:S02]  /*77a0*/  ISETP.GT.AND P4, PT, R8.reuse, RZ, P1 ;  /* 0x000000ff0800720c */ /* 0x040fe40000f84270 */
[----:B------:R-:W-:Y:S02]  /*77b0*/  F2FP.BF16.F32.PACK_AB R90, RZ, R90 ;  /* 0x0000005aff5a723e */ /* 0x000fe400000010ff */
[----:B------:R-:W-:-:S02]  /*77c0*/  ISETP.GT.AND P5, PT, R8, RZ, P0 ;  /* 0x000000ff0800720c */ /* 0x000fc400007a4270 */
[----:B------:R-:W-:Y:S01]  /*77d0*/  F2FP.BF16.F32.PACK_AB R91, RZ, R91 ;  /* 0x0000005bff5b723e */ /* 0x000fe200000010ff */
[----:B------:R-:W-:Y:S01]  /*77e0*/  @P2 STG.E.U16 desc[UR38][R6.64+0x100], R90 ;  /* 0x0001005a06002986 */ /* 0x000fe2000c101526 */
[----:B------:R-:W-:Y:S02]  /*77f0*/  F2FP.BF16.F32.PACK_AB R92, RZ, R92 ;  /* 0x0000005cff5c723e */ /* 0x000fe400000010ff */
[C---:B------:R-:W-:Y:S01]  /*7800*/  ISETP.GT.AND P2, PT, R8.reuse, 0x8, P1 ;  /* 0x000000080800780c */ /* 0x040fe20000f44270 */
[----:B------:R-:W-:Y:S01]  /*7810*/  @P3 STG.E.U16 desc[UR38][R6.64+0x102], R91 ;  /* 0x0001025b06003986 */ /* 0x000fe2000c101526 */
[----:B------:R-:W-:Y:S02]  /*7820*/  ISETP.GT.AND P1, PT, R3, 0x90, PT ;  /* 0x000000900300780c */ /* 0x000fe40003f24270 */
[----:B------:R-:W-:Y:S01]  /*7830*/  F2FP.BF16.F32.PACK_AB R93, RZ, R93 ;  /* 0x0000005dff5d723e */ /* 0x000fe200000010ff */
[----:B------:R-:W-:Y:S01]  /*7840*/  @P4 STG.E.U16 desc[UR38][R4.64+0x110], R92 ;  /* 0x0001105c04004986 */ /* 0x000fe2000c101526 */
[----:B------:R-:W-:-:S02]  /*7850*/  ISETP.GT.AND P3, PT, R8, 0x8, P0 ;  /* 0x000000080800780c */ /* 0x000fc40000764270 */
[----:B------:R-:W-:Y:S01]  /*7860*/  ISETP.GT.AND P0, PT, R3, 0x91, PT ;  /* 0x000000910300780c */ /* 0x000fe20003f04270 */
[----:B------:R-:W-:Y:S01]  /*7870*/  @P5 STG.E.U16 desc[UR38][R4.64+0x112], R93 ;  /* 0x0001125d04005986 */ /* 0x000fe2000c101526 */
[C---:B------:R-:W-:Y:S02]  /*7880*/  ISETP.GT.AND P4, PT, R8.reuse, RZ, P1 ;  /* 0x000000ff0800720c */ /* 0x040fe40000f84270 */
[----:B------:R-:W-:Y:S02]  /*7890*/  F2FP.BF16.F32.PACK_AB R94, RZ, R94 ;  /* 0x0000005eff5e723e */ /* 0x000fe400000010ff */
[----:B------:R-:W-:Y:S02]  /*78a0*/  ISETP.GT.AND P5, PT, R8, RZ, P0 ;  /* 0x000000ff0800720c */ /* 0x000fe400007a4270 */
        /* <DEDUP_REMOVED lines=26> */
[----:B------:R-:W-:Y:S02]  /*7a50*/  ISETP.GT.AND P5, PT, R8, RZ, P0 ;  /* 0x000000ff0800720c */ /* 0x000fe400007a4270 */
[----:B------:R-:W-:-:S02]  /*7a60*/  F2FP.BF16.F32.PACK_AB R102, RZ, R102 ;  /* 0x00000066ff66723e */ /* 0x000fc400000010ff */
[----:B------:R-:W-:Y:S02]  /*7a70*/  F2FP.BF16.F32.PACK_AB R103, RZ, R103 ;  /* 0x00000067ff67723e */ /* 0x000fe400000010ff */
[----:B------:R-:W-:Y:S01]  /*7a80*/  F2FP.BF16.F32.PACK_AB R104, RZ, R104 ;  /* 0x00000068ff68723e */ /* 0x000fe200000010ff */
[----:B------:R-:W-:Y:S01]  /*7a90*/  @P2 STG.E.U16 desc[UR38][R6.64+0x130], R102 ;  /* 0x0001306606002986 */ /* 0x000fe2000c101526 */
[----:B------:R-:W-:Y:S02]  /*7aa0*/  F2FP.BF16.F32.PACK_AB R105, RZ, R105 ;  /* 0x00000069ff69723e */ /* 0x000fe400000010ff */
[C---:B------:R-:W-:Y:S01]  /*7ab0*/  ISETP.GT.AND P1, PT, R8.reuse, 0x8, P1 ;  /* 0x000000080800780c */ /* 0x040fe20000f24270 */
[----:B------:R-:W-:Y:S01]  /*7ac0*/  @P3 STG.E.U16 desc[UR38][R6.64+0x132], R103 ;  /* 0x0001326706003986 */ /* 0x000fe2000c101526 */
[----:B------:R-:W-:Y:S02]  /*7ad0*/  ISETP.GT.AND P2, PT, R8, 0x8, P0 ;  /* 0x000000080800780c */ /* 0x000fe40000744270 */
[C---:B------:R-:W-:Y:S01]  /*7ae0*/  ISETP.GT.AND P0, PT, R3.reuse, 0xa9, PT ;  /* 0x000000a90300780c */ /* 0x040fe20003f04270 */
[----:B------:R-:W-:Y:S01]  /*7af0*/  @P4 STG.E.U16 desc[UR38][R4.64+0x140], R104 ;  /* 0x0001406804004986 */ /* 0x000fe2000c101526 */
[----:B------:R-:W-:-:S02]  /*7b00*/  ISETP.GT.AND P4, PT, R3, 0xa8, PT ;  /* 0x000000a80300780c */ /* 0x000fc40003f84270 */
[----:B------:R-:W-:Y:S01]  /*7b10*/  F2FP.BF16.F32.PACK_AB R106, RZ, R106 ;  /* 0x0000006aff6a723e */ /* 0x000fe200000010ff */
[----:B------:R-:W-:Y:S01]  /*7b20*/  @P5 STG.E.U16 desc[UR38][R4.64+0x142], R105 ;  /* 0x0001426904005986 */ /* 0x000fe2000c101526 */
[C---:B------:R-:W-:Y:S02]  /*7b30*/  ISETP.GT.AND P5, PT, R8.reuse, RZ, P4 ;  /* 0x000000ff0800720c */ /* 0x040fe400027a4270 */
[----:B------:R-:W-:Y:S01]  /*7b40*/  F2FP.BF16.F32.PACK_AB R107, RZ, R107 ;  /* 0x0000006bff6b723e */ /* 0x000fe200000010ff */
[----:B------:R-:W-:Y:S01]  /*7b50*/  @P1 STG.E.U16 desc[UR38][R6.64+0x140], R106 ;  /* 0x0001406a06001986 */ /* 0x000fe2000c101526 */
[----:B------:R-:W-:Y:S02]  /*7b60*/  F2FP.BF16.F32.PACK_AB R108, RZ, R108 ;  /* 0x0000006cff6c723e */ /* 0x000fe400000010ff */
[C---:B------:R-:W-:Y:S01]  /*7b70*/  ISETP.GT.AND P3, PT, R8.reuse, RZ, P0 ;  /* 0x000000ff0800720c */ /* 0x040fe20000764270 */
[----:B------:R-:W-:Y:S01]  /*7b80*/  @P2 STG.E.U16 desc[UR38][R6.64+0x142], R107 ;  /* 0x0001426b06002986 */ /* 0x000fe2000c101526 */
[----:B------:R-:W-:-:S02]  /*7b90*/  ISETP.GT.AND P4, PT, R8, 0x8, P4 ;  /* 0x000000080800780c */ /* 0x000fc40002784270 */
[----:B------:R-:W-:Y:S02]  /*7ba0*/  F2FP.BF16.F32.PACK_AB R109, RZ, R109 ;  /* 0x0000006dff6d723e */ /* 0x000fe400000010ff */
[----:B------:R-:W-:Y:S01]  /*7bb0*/  F2FP.BF16.F32.PACK_AB R110, RZ, R110 ;  /* 0x0000006eff6e723e */ /* 0x000fe200000010ff */
[----:B------:R-:W-:Y:S01]  /*7bc0*/  @P5 STG.E.U16 desc[UR38][R4.64+0x150], R108 ;  /* 0x0001506c04005986 */ /* 0x000fe2000c101526 */
[----:B------:R-:W-:Y:S02]  /*7bd0*/  ISETP.GT.AND P5, PT, R8, 0x8, P0 ;  /* 0x000000080800780c */ /* 0x000fe400007a4270 */
[----:B------:R-:W-:Y:S02]  /*7be0*/  F2FP.BF16.F32.PACK_AB R111, RZ, R111 ;  /* 0x0000006fff6f723e */ /* 0x000fe400000010ff */
        /* <DEDUP_REMOVED lines=8> */
[----:B------:R-:W-:Y:S02]  /*7c70*/  ISETP.GT.AND P5, PT, R8, RZ, P0 ;  /* 0x000000ff0800720c */ /* 0x000fe400007a4270 */
[C---:B------:R-:W-:Y:S02]  /*7c80*/  ISETP.GT.AND P2, PT, R3.reuse, 0xb8, PT ;  /* 0x000000b80300780c */ /* 0x040fe40003f44270 */
[----:B------:R-:W-:-:S02]  /*7c90*/  ISETP.GT.AND P1, PT, R3, 0xb9, PT ;  /* 0x000000b90300780c */ /* 0x000fc40003f24270 */
[C---:B------:R-:W-:Y:S02]  /*7ca0*/  ISETP.GT.AND P3, PT, R8.reuse, 0x8, P3 ;  /* 0x000000080800780c */ /* 0x040fe40001f64270 */
[C---:B------:R-:W-:Y:S01]  /*7cb0*/  ISETP.GT.AND P0, PT, R8.reuse, 0x8, P0 ;  /* 0x000000080800780c */ /* 0x040fe20000704270 */
[----:B------:R-:W-:Y:S01]  /*7cc0*/  @P4 STG.E.U16 desc[UR38][R4.64+0x160], R112 ;  /* 0x0001607004004986 */ /* 0x000fe2000c101526 */
[C---:B------:R-:W-:Y:S02]  /*7cd0*/  ISETP.GT.AND P4, PT, R8.reuse, RZ, P1 ;  /* 0x000000ff0800720c */ /* 0x040fe40000f84270 */
[----:B------:R-:W-:Y:S01]  /*7ce0*/  F2FP.BF16.F32.PACK_AB R114, RZ, R114 ;  /* 0x00000072ff72723e */ /* 0x000fe200000010ff */
[----:B------:R-:W-:Y:S01]  /*7cf0*/  @P5 STG.E.U16 desc[UR38][R4.64+0x162], R113 ;  /* 0x0001627104005986 */ /* 0x000fe2000c101526 */
[C---:B------:R-:W-:Y:S02]  /*7d00*/  ISETP.GT.AND P5, PT, R8.reuse, RZ, P2 ;  /* 0x000000ff0800720c */ /* 0x040fe400017a4270 */
[----:B------:R-:W-:-:S02]  /*7d10*/  ISETP.GT.AND P2, PT, R8, 0x8, P2 ;  /* 0x000000080800780c */ /* 0x000fc40001744270 */
[----:B------:R-:W-:Y:S01]  /*7d20*/  F2FP.BF16.F32.PACK_AB R115, RZ, R115 ;  /* 0x00000073ff73723e */ /* 0x000fe200000010ff */
[----:B------:R-:W-:Y:S01]  /*7d30*/  @P3 STG.E.U16 desc[UR38][R6.64+0x160], R114 ;  /* 0x0001607206003986 */ /* 0x000fe2000c101526 */
[----:B------:R-:W-:Y:S02]  /*7d40*/  ISETP.GT.AND P1, PT, R8, 0x8, P1 ;  /* 0x000000080800780c */ /* 0x000fe40000f24270 */
[----:B------:R-:W-:Y:S01]  /*7d50*/  F2FP.BF16.F32.PACK_AB R116, RZ, R116 ;  /* 0x00000074ff74723e */ /* 0x000fe200000010ff */
[----:B------:R-:W-:Y:S01]  /*7d60*/  @P0 STG.E.U16 desc[UR38][R6.64+0x162], R115 ;  /* 0x0001627306000986 */ /* 0x000fe2000c101526 */
[----:B------:R-:W-:Y:S02]  /*7d70*/  F2FP.BF16.F32.PACK_AB R117, RZ, R117 ;  /* 0x00000075ff75723e */ /* 0x000fe400000010ff */
[----:B------:R-:W-:Y:S01]  /*7d80*/  F2FP.BF16.F32.PACK_AB R118, RZ, R118 ;  /* 0x00000076ff76723e */ /* 0x000fe200000010ff */
[----:B------:R-:W-:Y:S01]  /*7d90*/  @P5 STG.E.U16 desc[UR38][R4.64+0x170], R116 ;  /* 0x0001707404005986 */ /* 0x000fe2000c101526 */
[----:B------:R-:W-:-:S03]  /*7da0*/  F2FP.BF16.F32.PACK_AB R119, RZ, R119 ;  /* 0x00000077ff77723e */ /* 0x000fc600000010ff */
[----:B------:R0:W-:Y:S02]  /*7db0*/  @P4 STG.E.U16 desc[UR38][R4.64+0x172], R117 ;  /* 0x0001727504004986 */ /* 0x0001e4000c101526 */
[----:B0-----:R-:W-:Y:S02]  /*7dc0*/  @P2 IMAD.MOV.U32 R4, RZ, RZ, R6 ;  /* 0x000000ffff042224 */ /* 0x001fe400078e0006 */
[----:B------:R-:W-:-:S05]  /*7dd0*/  @P2 IMAD.MOV.U32 R5, RZ, RZ, R7 ;  /* 0x000000ffff052224 */ /* 0x000fca00078e0007 */
[----:B------:R0:W-:Y:S04]  /*7de0*/  @P2 STG.E.U16 desc[UR38][R4.64+0x170], R118 ;  /* 0x0001707604002986 */ /* 0x0001e8000c101526 */
[----:B------:R0:W-:Y:S02]  /*7df0*/  @P1 STG.E.U16 desc[UR38][R6.64+0x172], R119 ;  /* 0x0001727706001986 */ /* 0x0001e4000c101526 */
.L_x_223:
[----:B------:R-:W-:Y:S05]  /*7e00*/  BSYNC B0 ;  /* 0x0000000000007941 */ /* 0x000fea0003800000 */
.L_x_33:
[----:B------:R-:W-:Y:S01]  /*7e10*/  IADD3 R16, P0, R16, UR36, RZ ;  /* 0x0000002410107c10 */ /* 0x000fe2000ff1e0ff */
[----:B------:R-:W-:Y:S01]  /*7e20*/  ULDC.64 UR4, c[0x0][0x650] ;  /* 0x0001940000047ab9 */ /* 0x000fe20000000a00 */
[----:B0-----:R-:W-:Y:S01]  /*7e30*/  PRMT R3, RZ, 0x7610, R3 ;  /* 0x00007610ff037816 */ /* 0x001fe20000000003 */
[----:B------:R-:W-:Y:S01]  /*7e40*/  IMAD.MOV.U32 R132, RZ, RZ, -0x1 ;  /* 0xffffffffff847424 */ /* 0x000fe200078e00ff */
[----:B------:R-:W-:Y:S01]  /*7e50*/  IADD3.X R17, R17, UR42, RZ, P0, !PT ;  /* 0x0000002a11117c10 */ /* 0x000fe200087fe4ff */
[----:B------:R-:W-:Y:S01]  /*7e60*/  IMAD.MOV.U32 R23, RZ, RZ, -0x1 ;  /* 0xffffffffff177424 */ /* 0x000fe200078e00ff */
[----:B------:R-:W-:-:S04]  /*7e70*/  ISETP.GE.U32.AND P0, PT, R16, UR4, PT ;  /* 0x0000000410007c0c */ /* 0x000fc8000bf06070 */
[----:B------:R-:W-:-:S13]  /*7e80*/  ISETP.GE.U32.AND.EX P0, PT, R17, UR5, PT, P0 ;  /* 0x0000000511007c0c */ /* 0x000fda000bf06100 */
[----:B------:R-:W-:Y:S05]  /*7e90*/  @P0 BRA `(.L_x_224) ;  /* 0x0000000400500947 */ /* 0x000fea0003800000 */
[----:B-123--:R-:W0:Y:S01]  /*7ea0*/  LDC.64 R10, c[0x0][0x628] ;  /* 0x00018a00ff0a7b82 */ /* 0x00ee220000000a00 */
[----:B----4-:R-:W1:Y:S01]  /*7eb0*/  S2R R12, SR_CTAID.X ;  /* 0x00000000000c7919 */ /* 0x010e620000002500 */
[----:B------:R-:W-:Y:S02]  /*7ec0*/  IMAD.MOV.U32 R8, RZ, RZ, R16 ;  /* 0x000000ffff087224 */ /* 0x000fe400078e0010 */
[----:B------:R-:W-:Y:S01]  /*7ed0*/  IMAD.MOV.U32 R9, RZ, RZ, R17 ;  /* 0x000000ffff097224 */ /* 0x000fe200078e0011 */
[----:B------:R-:W2:Y:S03]  /*7ee0*/  S2R R20, SR_CTAID.Y ;  /* 0x0000000000147919 */ /* 0x000ea60000002600 */
[----:B------:R-:W3:Y:S08]  /*7ef0*/  LDC R0, c[0x0][0x630] ;  /* 0x00018c00ff007b82 */ /* 0x000ef00000000800 */
[----:B------:R-:W4:Y:S01]  /*7f00*/  LDC.64 R14, c[0x0][0x620] ;  /* 0x00018800ff0e7b82 */ /* 0x000f220000000a00 */
[----:B0-----:R-:W-:-:S04]  /*7f10*/  ISETP.NE.U32.AND P0, PT, R10, RZ, PT ;  /* 0x000000ff0a00720c */ /* 0x001fc80003f05070 */
[----:B------:R-:W-:-:S13]  /*7f20*/  ISETP.NE.AND.EX P0, PT, R11, RZ, PT, P0 ;  /* 0x000000ff0b00720c */ /* 0x000fda0003f05300 */
[----:B-1234-:R-:W-:Y:S05]  /*7f30*/  @!P0 BRA `(.L_x_225) ;  /* 0x0000000000288947 */ /* 0x01efea0003800000 */
        /* <DEDUP_REMOVED lines=10> */
.L_x_225:
[-CC-:B------:R-:W-:Y:S01]  /*7fe0*/  SHF.R.U64 R23, R8, R0.reuse, R9.reuse ;  /* 0x0000000008177219 */ /* 0x180fe20000001209 */
[----:B------:R-:W0:Y:S01]  /*7ff0*/  LDC.64 R26, c[0x0][0x640] ;  /* 0x00019000ff1a7b82 */ /* 0x000e220000000a00 */
[----:B------:R-:W-:Y:S01]  /*8000*/  SHF.R.U32.HI R0, RZ, R0, R9 ;  /* 0x00000000ff007219 */ /* 0x000fe20000011609 */
[----:B------:R-:W-:Y:S01]  /*8010*/  ULDC UR4, c[0x0][0x150] ;  /* 0x0000540000047ab9 */ /* 0x000fe20000000800 */
[----:B------:R-:W-:Y:S02]  /*8020*/  IADD3 R3, P0, RZ, -R23, RZ ;  /* 0x80000017ff037210 */ /* 0x000fe40007f1e0ff */
[----:B------:R-:W-:-:S03]  /*8030*/  I2FP.F32.U32 R7, R12 ;  /* 0x0000000c00077245 */ /* 0x000fc60000201000 */
[----:B------:R-:W1:Y:S01]  /*8040*/  LDC R6, c[0x0][0x618] ;  /* 0x00018600ff067b82 */ /* 0x000e620000000800 */
[----:B------:R-:W-:Y:S02]  /*8050*/  IMAD.X R5, RZ, RZ, ~R0, P0 ;  /* 0x000000ffff057224 */ /* 0x000fe400000e0e00 */
[----:B------:R-:W-:Y:S01]  /*8060*/  FMUL R7, R7, UR4 ;  /* 0x0000000407077c20 */ /* 0x000fe20008400000 */
[----:B------:R-:W-:Y:S01]  /*8070*/  ULDC UR4, c[0x0][0x154] ;  /* 0x0000550000047ab9 */ /* 0x000fe20000000800 */
[-C--:B------:R-:W-:Y:S02]  /*8080*/  IMAD R0, R5, R14.reuse, RZ ;  /* 0x0000000e05007224 */ /* 0x080fe400078e02ff */
[C---:B------:R-:W-:Y:S01]  /*8090*/  IMAD.WIDE.U32 R4, R3.reuse, R14, R16 ;  /* 0x0000000e03047225 */ /* 0x040fe200078e0010 */
[----:B------:R-:W2:Y:S01]  /*80a0*/  LDC R8, c[0x0][0x608] ;  /* 0x00018200ff087b82 */ /* 0x000ea20000000800 */
[----:B------:R-:W3:Y:S02]  /*80b0*/  F2I.U32.TRUNC.NTZ R7, R7 ;  /* 0x0000000700077305 */ /* 0x000ee4000020f000 */
[----:B------:R-:W-:Y:S01]  /*80c0*/  IMAD R3, R3, R15, R0 ;  /* 0x0000000f03037224 */ /* 0x000fe200078e0200 */
[----:B------:R-:W-:-:S03]  /*80d0*/  I2FP.F32.U32 R0, R20 ;  /* 0x0000001400007245 */ /* 0x000fc60000201000 */
[----:B------:R-:W-:Y:S01]  /*80e0*/  IMAD.IADD R3, R5, 0x1, R3 ;  /* 0x0000000105037824 */ /* 0x000fe200078e0203 */
[----:B------:R-:W4:Y:S01]  /*80f0*/  LDC R11, c[0x0][0x658] ;  /* 0x00019600ff0b7b82 */ /* 0x000f220000000800 */
[----:B0-----:R-:W-:-:S04]  /*8100*/  ISETP.NE.U32.AND P0, PT, R26, RZ, PT ;  /* 0x000000ff1a00720c */ /* 0x001fc80003f05070 */
[----:B------:R-:W-:-:S03]  /*8110*/  ISETP.NE.AND.EX P0, PT, R27, RZ, PT, P0 ;  /* 0x000000ff1b00720c */ /* 0x000fc60003f05300 */
[----:B------:R-:W0:Y:S01]  /*8120*/  LDC R9, c[0x0][0x144] ;  /* 0x00005100ff097b82 */ /* 0x000e220000000800 */
[-C--:B-1----:R-:W-:Y:S01]  /*8130*/  SHF.R.U64 R10, R4, R6.reuse, R3 ;  /* 0x00000006040a7219 */ /* 0x082fe20000001203 */
[----:B---3--:R-:W-:Y:S01]  /*8140*/  IMAD.MOV R7, RZ, RZ, -R7 ;  /* 0x000000ffff077224 */ /* 0x008fe200078e0a07 */
[----:B------:R-:W-:Y:S01]  /*8150*/  SHF.R.U32.HI R3, RZ, R6, R3 ;  /* 0x00000006ff037219 */ /* 0x000fe20000011603 */
[----:B------:R-:W-:-:S04]  /*8160*/  FMUL R6, R0, UR4 ;  /* 0x0000000400067c20 */ /* 0x000fc80008400000 */
[----:B------:R-:W1:Y:S01]  /*8170*/  LDC R21, c[0x0][0x148] ;  /* 0x00005200ff157b82 */ /* 0x000e620000000800 */
[----:B------:R3:W0:Y:S01]  /*8180*/  F2I.U32.TRUNC.NTZ R14, R6 ;  /* 0x00000006000e7305 */ /* 0x000622000020f000 */
[-CC-:B--2---:R-:W-:Y:S02]  /*8190*/  SHF.R.U64 R13, R10, R8.reuse, R3.reuse ;  /* 0x000000080a0d7219 */ /* 0x184fe40000001203 */
[----:B------:R-:W-:-:S04]  /*81a0*/  SHF.R.U32.HI R0, RZ, R8, R3 ;  /* 0x00000008ff007219 */ /* 0x000fc80000011603 */
[----:B------:R-:W2:Y:S01]  /*81b0*/  LDC R24, c[0x0][0x600] ;  /* 0x00018000ff187b82 */ /* 0x000ea20000000800 */
[-CC-:B----4-:R-:W-:Y:S02]  /*81c0*/  SHF.R.U64 R15, R13, R11.reuse, R0.reuse ;  /* 0x0000000b0d0f7219 */ /* 0x190fe40000001200 */
[----:B------:R-:W-:-:S03]  /*81d0*/  SHF.R.U32.HI R5, RZ, R11, R0 ;  /* 0x0000000bff057219 */ /* 0x000fc60000011600 */
[----:B------:R-:W-:Y:S02]  /*81e0*/  IMAD.MOV.U32 R4, RZ, RZ, R15 ;  /* 0x000000ffff047224 */ /* 0x000fe400078e000f */
[----:B------:R-:W4:Y:S01]  /*81f0*/  LDC R28, c[0x0][0x648] ;  /* 0x00019200ff1c7b82 */ /* 0x000f220000000800 */
[----:B0-----:R-:W-:-:S07]  /*8200*/  IMAD R25, R9, R7, R12 ;  /* 0x0000000709197224 */ /* 0x001fce00078e020c */
[----:B------:R-:W0:Y:S08]  /*8210*/  LDC R29, c[0x0][0x638] ;  /* 0x00018e00ff1d7b82 */ /* 0x000e300000000800 */
[----:B------:R-:W0:Y:S01]  /*8220*/  LDC R30, c[0x0][0x610] ;  /* 0x00018400ff1e7b82 */ /* 0x000e220000000800 */
[----:B-123--:R-:W-:Y:S05]  /*8230*/  @!P0 BRA `(.L_x_226) ;  /* 0x0000000000288947 */ /* 0x00efea0003800000 */
[----:B------:R-:W1:Y:S02]  /*8240*/  LDC R0, c[0x0][0x64c] ;  /* 0x00019300ff007b82 */ /* 0x000e640000000800 */
[----:B-1----:R-:W-:-:S05]  /*8250*/  IADD3 R3, P0, R15, R0, RZ ;  /* 0x000000000f037210 */ /* 0x002fca0007f1e0ff */
        /* <DEDUP_REMOVED lines=8> */
.L_x_226:
[----:B------:R-:W-:Y:S01]  /*82e0*/  ISETP.NE.AND P0, PT, R2, 0x1, PT ;  /* 0x000000010200780c */ /* 0x000fe20003f05270 */
[----:B------:R-:W-:Y:S01]  /*82f0*/  IMAD.MOV R14, RZ, RZ, -R14 ;  /* 0x000000ffff0e7224 */ /* 0x000fe200078e0a0e */
[----:B----4-:R-:W-:Y:S01]  /*8300*/  SHF.R.U64 R3, R4, R28, R5 ;  /* 0x0000001c04037219 */ /* 0x010fe20000001205 */
[----:B------:R-:W-:Y:S01]  /*8310*/  VIADD R5, R24, 0xffffffff ;  /* 0xffffffff18057836 */ /* 0x000fe20000000000 */
[----:B------:R-:W-:-:S03]  /*8320*/  LOP3.LUT R0, R13, R130, RZ, 0xc0, !PT ;  /* 0x000000820d007212 */ /* 0x000fc600078ec0ff */
[----:B------:R-:W-:Y:S01]  /*8330*/  IMAD.MOV R4, RZ, RZ, -R3 ;  /* 0x000000ffff047224 */ /* 0x000fe200078e0a03 */
[----:B------:R-:W-:Y:S01]  /*8340*/  LOP3.LUT R10, R10, R5, RZ, 0xc0, !PT ;  /* 0x000000050a0a7212 */ /* 0x000fe200078ec0ff */
[----:B------:R-:W-:Y:S02]  /*8350*/  IMAD R0, R125, R3, R0 ;  /* 0x000000037d007224 */ /* 0x000fe400078e0200 */
[----:B0-----:R-:W-:Y:S02]  /*8360*/  IMAD R3, R4, R29, R15 ;  /* 0x0000001d04037224 */ /* 0x001fe400078e020f */
[----:B------:R-:W-:Y:S02]  /*8370*/  @P0 IMAD R25, R21, R14, R20 ;  /* 0x0000000e15190224 */ /* 0x000fe400078e0214 */
[----:B------:R-:W-:Y:S02]  /*8380*/  IMAD R5, R3, R24, R10 ;  /* 0x0000001803057224 */ /* 0x000fe400078e020a */
[----:B------:R-:W-:-:S02]  /*8390*/  IMAD R0, R0, R30, R25 ;  /* 0x0000001e00007224 */ /* 0x000fc400078e0219 */
[----:B------:R-:W-:-:S03]  /*83a0*/  IMAD.MOV.U32 R4, RZ, RZ, 0x1 ;  /* 0x00000001ff047424 */ /* 0x000fc600078e00ff */
[----:B------:R-:W-:Y:S02]  /*83b0*/  SEL R132, R5, R0, !P0 ;  /* 0x0000000005847207 */ /* 0x000fe40004000000 */
[----:B------:R-:W-:Y:S02]  /*83c0*/  PRMT R3, R4, 0x7610, R3 ;  /* 0x0000761004037816 */ /* 0x000fe40000000003 */
[----:B------:R-:W-:-:S07]  /*83d0*/  SEL R0, R0, R5, !P0 ;  /* 0x0000000500007207 */ /* 0x000fce0004000000 */
.L_x_224:
[----:B------:R-:W-:Y:S01]  /*83e0*/  LOP3.LUT P0, RZ, R3, 0xff, RZ, 0xc0, !PT ;  /* 0x000000ff03ff7812 */ /* 0x000fe2000780c0ff */
[----:B-----5:R-:W-:-:S12]  /*83f0*/  IMAD.MOV.U32 R133, RZ, RZ, R0 ;  /* 0x000000ffff857224 */ /* 0x020fd800078e0000 */
[----:B------:R-:W-:Y:S05]  /*8400*/  @P0 BRA `(.L_x_227) ;  /* 0xffffff90005c0947 */ /* 0x000fea000383ffff */
[----:B------:R-:W-:Y:S05]  /*8410*/  EXIT ;  /* 0x000000000000794d */ /* 0x000fea0003800000 */
.L_x_8:
        /* <DEDUP_REMOVED lines=26> */
.L_x_229:
[----:B------:R-:W0:Y:S01]  /*85c0*/  LDC.64 R30, c[0x0][0x640] ;  /* 0x00019000ff1e7b82 */ /* 0x000e220000000a00 */
[-CC-:B------:R-:W-:Y:S01]  /*85d0*/  SHF.R.U64 R21, R14, R8.reuse, R15.reuse ;  /* 0x000000080e157219 */ /* 0x180fe2000000120f */
[----:B------:R-:W-:Y:S01]  /*85e0*/  IMAD.MOV.U32 R27, RZ, RZ, 0x1 ;  /* 0x00000001ff1b7424 */ /* 0x000fe200078e00ff */
[----:B------:R-:W-:Y:S02]  /*85f0*/  SHF.R.U32.HI R7, RZ, R8, R15 ;  /* 0x00000008ff077219 */ /* 0x000fe4000001160f */
[----:B------:R-:W-:-:S03]  /*8600*/  IADD3 R13, P0, RZ, -R21, RZ ;  /* 0x80000015ff0d7210 */ /* 0x000fc60007f1e0ff */
[----:B------:R-:W1:Y:S02]  /*8610*/  LDC R12, c[0x0][0x618] ;  /* 0x00018600ff0c7b82 */ /* 0x000e640000000800 */
[----:B------:R-:W-:Y:S02]  /*8620*/  IMAD.X R7, RZ, RZ, ~R7, P0 ;  /* 0x000000ffff077224 */ /* 0x000fe400000e0e07 */
[----:B------:R-:W-:-:S04]  /*8630*/  IMAD.WIDE.U32 R10, R13, R22, R16 ;  /* 0x000000160d0a7225 */ /* 0x000fc800078e0010 */
[----:B------:R-:W2:Y:S01]  /*8640*/  LDC R14, c[0x0][0x608] ;  /* 0x00018200ff0e7b82 */ /* 0x000ea20000000800 */
[----:B------:R-:W-:-:S04]  /*8650*/  IMAD R8, R7, R22, RZ ;  /* 0x0000001607087224 */ /* 0x000fc800078e02ff */
[----:B------:R-:W-:-:S03]  /*8660*/  IMAD R7, R13, R23, R8 ;  /* 0x000000170d077224 */ /* 0x000fc600078e0208 */
[----:B------:R-:W3:Y:S01]  /*8670*/  LDC R28, c[0x0][0x658] ;  /* 0x00019600ff1c7b82 */ /* 0x000ee20000000800 */
[----:B------:R-:W-:Y:S01]  /*8680*/  IMAD.IADD R7, R11, 0x1, R7 ;  /* 0x000000010b077824 */ /* 0x000fe200078e0207 */
[----:B0-----:R-:W-:Y:S01]  /*8690*/  ISETP.NE.U32.AND P0, PT, R30, RZ, PT ;  /* 0x000000ff1e00720c */ /* 0x001fe20003f05070 */
[----:B------:R-:W-:-:S03]  /*86a0*/  IMAD.MOV.U32 R11, RZ, RZ, -0x1 ;  /* 0xffffffffff0b7424 */ /* 0x000fc600078e00ff */
        /* <DEDUP_REMOVED lines=8> */
[-C--:B---3--:R-:W-:Y:S02]  /*8730*/  SHF.L.U32 R10, R11, R28.reuse, RZ ;  /* 0x0000001c0b0a7219 */ /* 0x088fe400000006ff */
[--C-:B------:R-:W-:Y:S02]  /*8740*/  SHF.R.U64 R26, R22, R28, R7.reuse ;  /* 0x0000001c161a7219 */ /* 0x100fe40000001207 */
[----:B------:R-:W-:Y:S02]  /*8750*/  LOP3.LUT R29, RZ, R10, RZ, 0x33, !PT ;  /* 0x0000000aff1d7212 */ /* 0x000fe400078e33ff */
[----:B------:R-:W-:Y:S01]  /*8760*/  SHF.R.U32.HI R11, RZ, R28, R7 ;  /* 0x0000001cff0b7219 */ /* 0x000fe20000011607 */
[----:B------:R-:W3:Y:S01]  /*8770*/  LDC R32, c[0x0][0x610] ;  /* 0x00018400ff207b82 */ /* 0x000ee20000000800 */
[----:B------:R-:W-:Y:S01]  /*8780*/  IMAD.MOV.U32 R10, RZ, RZ, R26 ;  /* 0x000000ffff0a7224 */ /* 0x000fe200078e001a */
[----:B------:R-:W-:Y:S06]  /*8790*/  @!P0 BRA `(.L_x_230) ;  /* 0x0000000000288947 */ /* 0x000fec0003800000 */
        /* <DEDUP_REMOVED lines=10> */
.L_x_230:
[----:B------:R-:W-:Y:S02]  /*8840*/  ISETP.NE.AND P0, PT, R2, 0x1, PT ;  /* 0x000000010200780c */ /* 0x000fe40003f05270 */
[----:B-1----:R-:W-:Y:S01]  /*8850*/  SHF.R.U64 R8, R10, R8, R11 ;  /* 0x000000080a087219 */ /* 0x002fe2000000120b */
[----:B0-----:R-:W-:Y:S01]  /*8860*/  VIADD R11, R23, 0xffffffff ;  /* 0xffffffff170b7836 */ /* 0x001fe20000000000 */
[----:B------:R-:W-:Y:S02]  /*8870*/  SHF.L.U32 R27, R27, R28, RZ ;  /* 0x0000001c1b1b7219 */ /* 0x000fe400000006ff */
[----:B------:R-:W-:Y:S01]  /*8880*/  LOP3.LUT R5, R22, R29, RZ, 0xc0, !PT ;  /* 0x0000001d16057212 */ /* 0x000fe200078ec0ff */
[----:B------:R-:W-:-:S04]  /*8890*/  IMAD.MOV R7, RZ, RZ, -R8 ;  /* 0x000000ffff077224 */ /* 0x000fc800078e0a08 */
[----:B------:R-:W-:Y:S02]  /*88a0*/  IMAD R5, R27, R8, R5 ;  /* 0x000000081b057224 */ /* 0x000fe400078e0205 */
[----:B------:R-:W-:Y:S01]  /*88b0*/  @P0 IMAD R6, R9, R24, R4 ;  /* 0x0000001809060224 */ /* 0x000fe200078e0204 */
[----:B------:R-:W-:Y:S01]  /*88c0*/  LOP3.LUT R9, R20, R11, RZ, 0xc0, !PT ;  /* 0x0000000b14097212 */ /* 0x000fe200078ec0ff */
[----:B--2---:R-:W-:Y:S02]  /*88d0*/  IMAD R4, R7, R25, R26 ;  /* 0x0000001907047224 */ /* 0x004fe400078e021a */
[----:B---3--:R-:W-:Y:S02]  /*88e0*/  IMAD R6, R5, R32, R6 ;  /* 0x0000002005067224 */ /* 0x008fe400078e0206 */
[----:B------:R-:W-:Y:S02]  /*88f0*/  IMAD R5, R4, R23, R9 ;  /* 0x0000001704057224 */ /* 0x000fe400078e0209 */
[----:B------:R-:W-:-:S02]  /*8900*/  IMAD.MOV.U32 R8, RZ, RZ, 0x1 ;  /* 0x00000001ff087424 */ /* 0x000fc400078e00ff */
[----:B------:R-:W-:Y:S01]  /*8910*/  IMAD.MOV.U32 R7, RZ, RZ, R21 ;  /* 0x000000ffff077224 */ /* 0x000fe200078e0015 */
[----:B------:R-:W-:Y:S02]  /*8920*/  SEL R19, R5, R6, !P0 ;  /* 0x0000000605137207 */ /* 0x000fe40004000000 */
[----:B------:R-:W-:-:S07]  /*8930*/  SEL R20, R6, R5, !P0 ;  /* 0x0000000506147207 */ /* 0x000fce0004000000 */
.L_x_228:
[----:B------:R-:W-:-:S08]  /*8940*/  NOP ;  /* 0x0000000000007918 */ /* 0x000fd00000000000 */
[----:B------:R-:W0:-:S00]  /*8950*/  USETMAXREG.DEALLOC.CTAPOOL 0x28 ;  /* 0x00000028000079c8 */ /* 0x000e0000080e0500 */
[----:B0-----:R-:W-:-:S13]  /*8960*/  ISETP.NE.AND P0, PT, R3, RZ, PT ;  /* 0x000000ff0300720c */ /* 0x001fda0003f05270 */
[----:B------:R-:W-:Y:S05]  /*8970*/  @P0 EXIT ;  /* 0x000000000000094d */ /* 0x000fea0003800000 */
[----:B------:R-:W-:Y:S01]  /*8980*/  LOP3.LUT P0, RZ, R8, 0xff, RZ, 0xc0, !PT ;  /* 0x000000ff08ff7812 */ /* 0x000fe2000780c0ff */
[----:B------:R-:W-:Y:S02]  /*8990*/  IMAD.MOV.U32 R3, RZ, RZ, 0x1 ;  /* 0x00000001ff037424 */ /* 0x000fe400078e00ff */
[----:B------:R-:W-:-:S10]  /*89a0*/  IMAD.MOV.U32 R8, RZ, RZ, RZ ;  /* 0x000000ffff087224 */ /* 0x000fd400078e00ff */
[----:B------:R-:W-:Y:S05]  /*89b0*/  @!P0 BRA `(.L_x_231) ;  /* 0x0000000c00208947 */ /* 0x000fea0003800000 */
[----:B------:R-:W0:Y:S01]  /*89c0*/  LDC R3, c[0x0][0x28c] ;  /* 0x0000a300ff037b82 */ /* 0x000e220000000800 */
[----:B------:R-:W1:Y:S01]  /*89d0*/  S2R R10, SR_CgaCtaId ;  /* 0x00000000000a7919 */ /* 0x000e620000008800 */
[----:B------:R-:W-:Y:S01]  /*89e0*/  ULDC UR5, c[0x0][0x658] ;  /* 0x0001960000057ab9 */ /* 0x000fe20000000800 */
[----:B------:R-:W-:Y:S01]  /*89f0*/  UMOV UR6, 0xffffffff ;  /* 0xffffffff00067882 */ /* 0x000fe20000000000 */
[----:B------:R-:W-:Y:S01]  /*8a00*/  BSSY B0, `(.L_x_231) ;  /* 0x00000c3000007945 */ /* 0x000fe20003800000 */
[----:B------:R-:W-:Y:S01]  /*8a10*/  USHF.L.U32 UR6, UR6, UR5, URZ ;  /* 0x0000000506067299 */ /* 0x000fe2000800063f */
[----:B------:R-:W-:Y:S01]  /*8a20*/  IMAD.MOV.U32 R12, RZ, RZ, 0x1 ;  /* 0x00000001ff0c7424 */ /* 0x000fe200078e00ff */
[----:B------:R-:W-:Y:S01]  /*8a30*/  LOP3.LUT R9, R18, 0x2, RZ, 0xfc, !PT ;  /* 0x0000000212097812 */ /* 0x000fe200078efcff */
[----:B------:R-:W-:Y:S01]  /*8a40*/  IMAD.MOV.U32 R8, RZ, RZ, RZ ;  /* 0x000000ffff087224 */ /* 0x000fe200078e00ff */
[----:B------:R-:W-:Y:S01]  /*8a50*/  ULDC UR4, c[0x0][0x600] ;  /* 0x0001800000047ab9 */ /* 0x000fe20000000800 */
[----:B------:R-:W-:Y:S01]  /*8a60*/  UMOV UR7, 0x1 ;  /* 0x0000000100077882 */ /* 0x000fe20000000000 */
[----:B------:R-:W-:-:S02]  /*8a70*/  UIADD3 UR15, UR4, -0x1, URZ ;  /* 0xffffffff040f7890 */ /* 0x000fc4000fffe03f */
[----:B------:R-:W-:Y:S02]  /*8a80*/  USHF.L.U32 UR17, UR7, UR5, URZ ;  /* 0x0000000507117299 */ /* 0x000fe4000800063f */
[----:B------:R-:W-:Y:S01]  /*8a90*/  ULOP3.LUT UR16, URZ, UR6, URZ, 0x33, !UPT ;  /* 0x000000063f107292 */ /* 0x000fe2000f8e333f */
[----:B------:R-:W-:Y:S01]  /*8aa0*/  ULDC.64 UR20, c[0x0][0x198] ;  /* 0x0000660000147ab9 */ /* 0x000fe20000000a00 */
[----:B0-----:R-:W-:-:S05]  /*8ab0*/  VIADD R3, R3, 0x1f ;  /* 0x0000001f03037836 */ /* 0x001fca0000000000 */
[----:B------:R-:W-:-:S04]  /*8ac0*/  SHF.R.S32.HI R4, RZ, 0x1f, R3 ;  /* 0x0000001fff047819 */ /* 0x000fc80000011403 */
[----:B------:R-:W-:Y:S01]  /*8ad0*/  LEA.HI R4, R4, R3, RZ, 0x5 ;  /* 0x0000000304047211 */ /* 0x000fe200078f28ff */
[----:B------:R-:W-:Y:S01]  /*8ae0*/  IMAD.MOV.U32 R3, RZ, RZ, 0x1 ;  /* 0x00000001ff037424 */ /* 0x000fe200078e00ff */
[----:B-1----:R-:W-:Y:S02]  /*8af0*/  LOP3.LUT R10, R10, 0x1, RZ, 0xc0, !PT ;  /* 0x000000010a0a7812 */ /* 0x002fe400078ec0ff */
[----:B------:R-:W-:-:S05]  /*8b00*/  SHF.R.S32.HI R11, RZ, 0x5, R4 ;  /* 0x00000005ff0b7819 */ /* 0x000fca0000011404 */
[----:B------:R-:W-:-:S07]  /*8b10*/  VIADD R13, R11, 0x1 ;  /* 0x000000010b0d7836 */ /* 0x000fce0000000000 */
.L_x_242:
[----:B------:R-:W-:-:S03]  /*8b20*/  UMOV UR4, 0xffffffff ;  /* 0xffffffff00047882 */ /* 0x000fc60000000000 */
[----:B------:R-:W-:Y:S05]  /*8b30*/  BRA.DIV UR4, `(.L_x_232) ;  /* 0x0000001204a47947 */ /* 0x000fea000b800000 */
[----:B------:R-:W-:-:S13]  /*8b40*/  ELECT P6, URZ, PT ;  /* 0x00000000003f782f */ /* 0x000fda00038c0000 */
.L_x_260:
[----:B------:R-:W0:Y:S01]  /*8b50*/  LDC R4, c[0x0][0x28c] ;  /* 0x0000a300ff047b82 */ /* 0x000e220000000800 */
[----:B------:R-:W-:Y:S01]  /*8b60*/  BSSY B1, `(.L_x_233) ;  /* 0x000003a000017945 */ /* 0x000fe20003800000 */
[----:B0-----:R-:W-:-:S13]  /*8b70*/  ISETP.LT.OR P6, PT, R4, 0x1, !P6 ;  /* 0x000000010400780c */ /* 0x001fda00077c1670 */
[----:B------:R-:W-:Y:S05]  /*8b80*/  @P6 BRA `(.L_x_234) ;  /* 0x0000000000dc6947 */ /* 0x000fea0003800000 */
[----:B------:R-:W-:Y:S02]  /*8b90*/  IMAD R19, R19, 0x2, R10 ;  /* 0x0000000213137824 */ /* 0x000fe400078e020a */
[----:B------:R-:W-:Y:S02]  /*8ba0*/  IMAD.SHL.U32 R20, R20, 0x80, RZ ;  /* 0x0000008014147824 */ /* 0x000fe400078e00ff */
[----:B------:R-:W-:Y:S02]  /*8bb0*/  IMAD.MOV.U32 R23, RZ, RZ, RZ ;  /* 0x000000ffff177224 */ /* 0x000fe400078e00ff */
[----:B------:R-:W-:Y:S02]  /*8bc0*/  IMAD.MOV.U32 R4, RZ, RZ, R13 ;  /* 0x000000ffff047224 */ /* 0x000fe400078e000d */
[----:B------:R-:W-:Y:S02]  /*8bd0*/  IMAD.MOV.U32 R5, RZ, RZ, R3 ;  /* 0x000000ffff057224 */ /* 0x000fe400078e0003 */
[----:B------:R-:W-:-:S02]  /*8be0*/  IMAD.MOV.U32 R15, RZ, RZ, R8 ;  /* 0x000000ffff0f7224 */ /* 0x000fc400078e0008 */
[----:B------:R-:W-:-:S07]  /*8bf0*/  IMAD R19, R19, 0x60, RZ ;  /* 0x0000006013137824 */ /* 0x000fce00078e02ff */
.L_x_237:
[----:B------:R-:W0:Y:S01]  /*8c00*/  S2R R21, SR_CgaCtaId ;  /* 0x0000000000157919 */ /* 0x000e220000008800 */
[----:B------:R-:W-:Y:S02]  /*8c10*/  MOV R6, 0x400 ;  /* 0x0000040000067802 */ /* 0x000fe40000000f00 */
[----:B------:R-:W-:-:S13]  /*8c20*/  ISETP.NE.AND P1, PT, R0, RZ, PT ;  /* 0x000000ff0000720c */ /* 0x000fda0003f25270 */
[----:B------:R-:W1:Y:S01]  /*8c30*/  @!P1 LDC R14, c[0x0][0x500] ;  /* 0x00014000ff0e9b82 */ /* 0x000e620000000800 */
[----:B0-----:R-:W-:Y:S02]  /*8c40*/  LEA R22, R21, R6, 0x18 ;  /* 0x0000000615167211 */ /* 0x001fe400078ec0ff */
[----:B------:R-:W-:-:S03]  /*8c50*/  SHF.L.U32 R6, R5, 0x1f, RZ ;  /* 0x0000001f05067819 */ /* 0x000fc600000006ff */
[----:B------:R-:W-:-:S04]  /*8c60*/  IMAD R21, R15, 0x8, R22 ;  /* 0x000000080f157824 */ /* 0x000fc800078e0216 */
[----:B------:R-:W0:Y:S02]  /*8c70*/  SYNCS.PHASECHK.TRANS64.TRYWAIT P0, [R21+URZ+0x58], R6 ;  /* 0x00005806150075a7 */ /* 0x000e24000800017f */
[----:B01----:R-:W-:Y:S05]  /*8c80*/  @!P0 BRA `(.L_x_235) ;  /* 0x0000001000708947 */ /* 0x003fea0003800000 */
.L_x_261:
[----:B0-----:R-:W-:Y:S01]  /*8c90*/  PRMT R6, R9, 0x9910, RZ ;  /* 0x0000991009067816 */ /* 0x001fe200000000ff */
[----:B------:R0:W-:Y:S03]  /*8ca0*/  @!P1 SYNCS.ARRIVE.TRANS64 RZ, [R21+URZ], R14 ;  /* 0x0000000e15ff99a7 */ /* 0x0001e6000800003f */
[----:B------:R-:W-:-:S13]  /*8cb0*/  ISETP.NE.AND P0, PT, R6, 0x2, PT ;  /* 0x000000020600780c */ /* 0x000fda0003f05270 */
[----:B0-----:R-:W-:Y:S05]  /*8cc0*/  @P0 BRA `(.L_x_236) ;  /* 0x0000000000040947 */ /* 0x001fea0003800000 */
[----:B------:R-:W-:Y:S01]  /*8cd0*/  BPT.TRAP 0x1 ;  /* 0x000000040000795c */ /* 0x000fe20000300000 */
.L_x_236:
[----:B------:R-:W-:Y:S01]  /*8ce0*/  IMAD R6, R15, 0x2, R10 ;  /* 0x000000020f067824 */ /* 0x000fe200078e020a */
[----:B------:R-:W-:Y:S01]  /*8cf0*/  R2UR UR9, R21 ;  /* 0x00000000150972ca */ /* 0x000fe200000e0000 */
[--C-:B------:R-:W-:Y:S01]  /*8d00*/  IMAD R14, R15, 0x2000, R22.reuse ;  /* 0x000020000f0e7824 */ /* 0x100fe200078e0216 */
[----:B------:R-:W-:Y:S01]  /*8d10*/  UIADD3 UR4, UP0, UR20, 0xf0, URZ ;  /* 0x000000f014047890 */ /* 0x000fe2000ff1e03f */
[----:B------:R-:W-:Y:S01]  /*8d20*/  IMAD R6, R6, 0xc00, RZ ;  /* 0x00000c0006067824 */ /* 0x000fe200078e02ff */
[----:B------:R-:W-:Y:S01]  /*8d30*/  R2UR UR11, R20 ;  /* 0x00000000140b72ca */ /* 0x000fe200000e0000 */
[----:B------:R-:W-:Y:S01]  /*8d40*/  VIADD R4, R4, 0xffffffff ;  /* 0xffffffff04047836 */ /* 0x000fe20000000000 */
[----:B------:R-:W-:Y:S01]  /*8d50*/  R2UR UR5, R14 ;  /* 0x000000000e0572ca */ /* 0x000fe200000e0000 */
[----:B------:R-:W-:Y:S01]  /*8d60*/  IMAD R6, R6, 0x2, R22 ;  /* 0x0000000206067824 */ /* 0x000fe200078e0216 */
[----:B------:R-:W-:Y:S01]  /*8d70*/  R2UR UR10, R23 ;  /* 0x00000000170a72ca */ /* 0x000fe200000e0000 */
[----:B------:R-:W-:Y:S01]  /*8d80*/  UIADD3 UR22, UP1, UR20, 0x1f0, URZ ;  /* 0x000001f014167890 */ /* 0x000fe2000ff3e03f */
[----:B------:R-:W-:Y:S01]  /*8d90*/  R2UR UR12, R7 ;  /* 0x00000000070c72ca */ /* 0x000fe200000e0000 */
[----:B------:R-:W-:Y:S01]  /*8da0*/  VIADD R15, R15, 0x1 ;  /* 0x000000010f0f7836 */ /* 0x000fe20000000000 */
[----:B------:R-:W-:Y:S01]  /*8db0*/  R2UR UR8, R6 ;  /* 0x00000000060872ca */ /* 0x000fe200000e0000 */
[----:B------:R-:W-:Y:S01]  /*8dc0*/  UIADD3.X UR23, URZ, UR21, URZ, UP1, !UPT ;  /* 0x000000153f177290 */ /* 0x000fe20008ffe43f */
[----:B------:R-:W-:Y:S01]  /*8dd0*/  R2UR UR18, R19 ;  /* 0x00000000131272ca */ /* 0x000fe200000e0000 */
[----:B------:R-:W-:Y:S01]  /*8de0*/  UMOV UR6, 0x0 ;  /* 0x0000000000067882 */ /* 0x000fe20000000000 */
[----:B------:R-:W-:Y:S01]  /*8df0*/  ISETP.GT.AND P1, PT, R4, 0x1, PT ;  /* 0x000000010400780c */ /* 0x000fe20003f24270 */
[----:B------:R-:W-:Y:S01]  /*8e00*/  UMOV UR7, 0x10000000 ;  /* 0x1000000000077882 */ /* 0x000fe20000000000 */
[----:B------:R-:W-:Y:S01]  /*8e10*/  ISETP.NE.AND P0, PT, R15, 0xb, PT ;  /* 0x0000000b0f00780c */ /* 0x000fe20003f05270 */
[----:B------:R-:W-:Y:S01]  /*8e20*/  UIADD3 UR13, UR5, 0x180, URZ ;  /* 0x00000180050d7890 */ /* 0x000fe2000fffe03f */
[----:B------:R-:W-:Y:S01]  /*8e30*/  VIADD R23, R23, 0x20 ;  /* 0x0000002017177836 */ /* 0x000fe20000000000 */
[----:B------:R-:W-:Y:S01]  /*8e40*/  UIADD3.X UR5, URZ, UR21, URZ, UP0, !UPT ;  /* 0x000000153f057290 */ /* 0x000fe200087fe43f */
[----:B------:R-:W-:Y:S01]  /*8e50*/  SEL R6, RZ, 0x1, P0 ;  /* 0x00000001ff067807 */ /* 0x000fe20000000000 */
[----:B------:R-:W-:Y:S01]  /*8e60*/  UMOV UR19, 0x30000 ;  /* 0x0003000000137882 */ /* 0x000fe20000000000 */
[----:B------:R-:W-:Y:S01]  /*8e70*/  SEL R15, R15, RZ, P0 ;  /* 0x000000ff0f0f7207 */ /* 0x000fe20000000000 */
[----:B------:R-:W-:Y:S01]  /*8e80*/  UIADD3 UR14, UR8, 0x16180, URZ ;  /* 0x00016180080e7890 */ /* 0x000fe2000fffe03f */
[----:B------:R-:W-:-:S02]  /*8e90*/  LOP3.LUT R5, R5, R6, RZ, 0x3c, !PT ;  /* 0x0000000605057212 */ /* 0x000fc400078e3cff */
[----:B------:R-:W-:Y:S02]  /*8ea0*/  UMOV UR8, UR13 ;  /* 0x0000000d00087c82 */ /* 0x000fe40008000000 */
[----:B------:R0:W-:Y:S02]  /*8eb0*/  UTMALDG.3D [UR8], [UR4], desc[UR6] ;  /* 0x00000608040075b4 */ /* 0x0001e40008011000 */
[----:B0-----:R-:W-:Y:S01]  /*8ec0*/  UMOV UR8, UR14 ;  /* 0x0000000e00087c82 */ /* 0x001fe20008000000 */
[----:B------:R-:W-:Y:S02]  /*8ed0*/  UMOV UR11, UR18 ;  /* 0x00000012000b7c82 */ /* 0x000fe40008000000 */
[----:B------:R0:W-:Y:S02]  /*8ee0*/  UTMALDG.3D.MULTICAST [UR8], [UR22], UR19, desc[UR6] ;  /* 0x00000608160073b4 */ /* 0x0001e40008011813 */
[----:B0-----:R-:W-:Y:S05]  /*8ef0*/  @P1 BRA `(.L_x_237) ;  /* 0xfffffffc00401947 */ /* 0x001fea000383ffff */
.L_x_234:
[----:B------:R-:W-:Y:S05]  /*8f00*/  BSYNC B1 ;  /* 0x0000000000017941 */ /* 0x000fea0003800000 */
.L_x_233:
[----:B------:R-:W-:Y:S01]  /*8f10*/  LOP3.LUT P1, RZ, R12, 0xff, RZ, 0xc0, !PT ;  /* 0x000000ff0cff7812 */ /* 0x000fe2000782c0ff */
[C---:B------:R-:W-:Y:S01]  /*8f20*/  IMAD.IADD R7, R11.reuse, 0x1, R8 ;  /* 0x000000010b077824 */ /* 0x040fe200078e0208 */
[----:B------:R-:W-:Y:S01]  /*8f30*/  ULDC.64 UR4, c[0x0][0x650] ;  /* 0x0001940000047ab9 */ /* 0x000fe20000000a00 */
[----:B------:R-:W-:Y:S01]  /*8f40*/  ISETP.GE.U32.AND P2, PT, R11, 0xb, PT ;  /* 0x0000000b0b00780c */ /* 0x000fe20003f46070 */
[----:B------:R-:W-:Y:S01]  /*8f50*/  BSSY B1, `(.L_x_238) ;  /* 0x000006b000017945 */ /* 0x000fe20003800000 */
[----:B------:R-:W-:Y:S01]  /*8f60*/  IMAD.MOV.U32 R20, RZ, RZ, -0x1 ;  /* 0xffffffffff147424 */ /* 0x000fe200078e00ff */
[----:B------:R-:W-:Y:S01]  /*8f70*/  ISETP.GT.U32.AND P0, PT, R7, 0xa, PT ;  /* 0x0000000a0700780c */ /* 0x000fe20003f04070 */
[----:B------:R-:W-:Y:S01]  /*8f80*/  IMAD.MOV.U32 R19, RZ, RZ, -0x1 ;  /* 0xffffffffff137424 */ /* 0x000fe200078e00ff */
[----:B------:R-:W-:Y:S02]  /*8f90*/  PRMT R12, RZ, 0x7610, R12 ;  /* 0x00007610ff0c7816 */ /* 0x000fe4000000000c */
[----:B------:R-:W-:-:S03]  /*8fa0*/  ISETP.LT.U32.AND P0, PT, R11, 0xb, P0 ;  /* 0x0000000b0b00780c */ /* 0x000fc60000701070 */
[----:B------:R-:W0:Y:S01]  /*8fb0*/  @P1 S2R R5, SR_CgaCtaId ;  /* 0x0000000000051919 */ /* 0x000e220000008800 */
[----:B------:R-:W-:-:S04]  /*8fc0*/  @P1 MOV R4, 0x400 ;  /* 0x0000040000041802 */ /* 0x000fc80000000f00 */
[----:B0-----:R-:W-:Y:S01]  /*8fd0*/  @P1 LEA R6, R5, R4, 0x18 ;  /* 0x0000000405061211 */ /* 0x001fe200078ec0ff */
[----:B------:R-:W-:Y:S01]  /*8fe0*/  IMAD.WIDE.U32 R4, R7, -0x45d1745d, RZ ;  /* 0xba2e8ba307047825 */ /* 0x000fe200078e00ff */
[----:B------:R-:W-:Y:S02]  /*8ff0*/  SEL R4, RZ, 0x1, !P0 ;  /* 0x00000001ff047807 */ /* 0x000fe40004000000 */
[----:B------:R0:W-:Y:S01]  /*9000*/  @P1 SYNCS.ARRIVE.TRANS64.A1T0 RZ, [R6+URZ+0xc8], RZ ;  /* 0x0000c8ff06ff19a7 */ /* 0x0001e2000810003f */
[----:B------:R-:W-:Y:S02]  /*9010*/  IADD3 R16, P1, R16, UR36, RZ ;  /* 0x0000002410107c10 */ /* 0x000fe4000ff3e0ff */
[----:B------:R-:W-:Y:S02]  /*9020*/  LOP3.LUT R3, R3, R4, RZ, 0x3c, !PT ;  /* 0x0000000403037212 */ /* 0x000fe400078e3cff */
[----:B------:R-:W-:Y:S02]  /*9030*/  IADD3.X R17, R17, UR42, RZ, P1, !PT ;  /* 0x0000002a11117c10 */ /* 0x000fe40008ffe4ff */
[----:B------:R-:W-:-:S02]  /*9040*/  ISETP.GE.U32.AND P0, PT, R16, UR4, PT ;  /* 0x0000000410007c0c */ /* 0x000fc4000bf06070 */
[----:B0-----:R-:W-:Y:S02]  /*9050*/  SHF.R.U32.HI R6, RZ, 0x3, R5 ;  /* 0x00000003ff067819 */ /* 0x001fe40000011605 */
[----:B------:R-:W-:Y:S02]  /*9060*/  ISETP.GE.U32.AND.EX P0, PT, R17, UR5, PT, P0 ;  /* 0x0000000511007c0c */ /* 0x000fe4000bf06100 */
[----:B------:R-:W-:Y:S01]  /*9070*/  @P2 LOP3.LUT R3, R3, 0x1, R6, 0x78, !PT ;  /* 0x0000000103032812 */ /* 0x000fe200078e7806 */
[----:B------:R-:W-:Y:S01]  /*9080*/  IMAD R8, R6, -0xb, R7 ;  /* 0xfffffff506087824 */ /* 0x000fe200078e0207 */
[----:B------:R-:W-:Y:S01]  /*9090*/  PRMT R4, RZ, 0x7610, R4 ;  /* 0x00007610ff047816 */ /* 0x000fe20000000004 */
[----:B------:R-:W-:-:S08]  /*90a0*/  IMAD.MOV.U32 R7, RZ, RZ, -0x1 ;  /* 0xffffffffff077424 */ /* 0x000fd000078e00ff */
[----:B------:R-:W-:Y:S05]  /*90b0*/  @P0 BRA `(.L_x_239) ;  /* 0x0000000400500947 */ /* 0x000fea0003800000 */
[----:B------:R-:W0:Y:S01]  /*90c0*/  S2R R19, SR_CTAID.X ;  /* 0x0000000000137919 */ /* 0x000e220000002500 */
[----:B------:R-:W-:Y:S01]  /*90d0*/  ULDC.64 UR4, c[0x0][0x628] ;  /* 0x00018a0000047ab9 */ /* 0x000fe20000000a00 */
[----:B------:R-:W1:Y:S01]  /*90e0*/  LDC R20, c[0x0][0x144] ;  /* 0x00005100ff147b82 */ /* 0x000e620000000800 */
[----:B------:R-:W-:Y:S01]  /*90f0*/  ISETP.NE.U32.AND P0, PT, RZ, UR4, PT ;  /* 0x00000004ff007c0c */ /* 0x000fe2000bf05070 */
[----:B------:R-:W2:Y:S01]  /*9100*/  S2R R14, SR_CTAID.Y ;  /* 0x00000000000e7919 */ /* 0x000ea20000002600 */
[----:B------:R-:W-:Y:S01]  /*9110*/  ULDC UR7, c[0x0][0x630] ;  /* 0x00018c0000077ab9 */ /* 0x000fe20000000800 */
[----:B------:R-:W-:Y:S01]  /*9120*/  ULDC UR8, c[0x0][0x150] ;  /* 0x0000540000087ab9 */ /* 0x000fe20000000800 */
[----:B------:R-:W-:Y:S01]  /*9130*/  ISETP.NE.AND.EX P0, PT, RZ, UR5, PT, P0 ;  /* 0x00000005ff007c0c */ /* 0x000fe2000bf05300 */
[----:B------:R-:W-:Y:S02]  /*9140*/  IMAD.MOV.U32 R4, RZ, RZ, R16 ;  /* 0x000000ffff047224 */ /* 0x000fe400078e0010 */
[----:B------:R-:W-:Y:S01]  /*9150*/  IMAD.MOV.U32 R5, RZ, RZ, R17 ;  /* 0x000000ffff057224 */ /* 0x000fe200078e0011 */
[----:B0-----:R-:W-:-:S09]  /*9160*/  I2FP.F32.U32 R21, R19 ;  /* 0x0000001300157245 */ /* 0x001fd20000201000 */
[----:B------:R-:W-:Y:S05]  /*9170*/  @!P0 BRA `(.L_x_240) ;  /* 0x0000000000288947 */ /* 0x000fea0003800000 */
[----:B------:R-:W-:Y:S02]  /*9180*/  ULDC UR6, c[0x0][0x634] ;  /* 0x00018d0000067ab9 */ /* 0x000fe40000000800 */
[----:B------:R-:W-:-:S05]  /*9190*/  IADD3 R5, P0, R16, UR6, RZ ;  /* 0x0000000610057c10 */ /* 0x000fca000ff1e0ff */
[----:B------:R-:W-:-:S04]  /*91a0*/  IMAD.X R15, RZ, RZ, R17, P0 ;  /* 0x000000ffff0f7224 */ /* 0x000fc800000e0611 */
[----:B------:R-:W-:-:S04]  /*91b0*/  IMAD.WIDE.U32 R6, R15, UR4, RZ ;  /* 0x000000040f067c25 */ /* 0x000fc8000f8e00ff */
[----:B------:R-:W-:-:S04]  /*91c0*/  IMAD.WIDE.U32 R6, P0, R5, UR5, R6 ;  /* 0x0000000505067c25 */ /* 0x000fc8000f800006 */
[----:B------:R-:W-:-:S04]  /*91d0*/  IMAD.WIDE.U32 R4, R5, UR4, RZ ;  /* 0x0000000405047c25 */ /* 0x000fc8000f8e00ff */
[----:B------:R-:W-:Y:S01]  /*91e0*/  IMAD.MOV.U32 R4, RZ, RZ, R7 ;  /* 0x000000ffff047224 */ /* 0x000fe200078e0007 */
[----:B------:R-:W-:Y:S01]  /*91f0*/  IADD3 RZ, P1, R5, R6, RZ ;  /* 0x0000000605ff7210 */ /* 0x000fe20007f3e0ff */
[----:B------:R-:W-:-:S04]  /*9200*/  IMAD.X R5, RZ, RZ, RZ, P0 ;  /* 0x000000ffff057224 */ /* 0x000fc800000e06ff */
[----:B------:R-:W-:-:S08]  /*9210*/  IMAD.WIDE.U32.X R4, R15, UR5, R4, P1 ;  /* 0x000000050f047c25 */ /* 0x000fd000088e0404 */
.L_x_240:
[----:B------:R-:W-:Y:S01]  /*9220*/  FMUL R21, R21, UR8 ;  /* 0x0000000815157c20 */ /* 0x000fe20008400000 */
[--C-:B------:R-:W-:Y:S01]  /*9230*/  SHF.R.U64 R15, R4, UR7, R5.reuse ;  /* 0x00000007040f7c19 */ /* 0x100fe20008001205 */
[----:B------:R-:W-:Y:S01]  /*9240*/  ULDC.64 UR4, c[0x0][0x620] ;  /* 0x0001880000047ab9 */ /* 0x000fe20000000a00 */
[----:B------:R-:W-:Y:S01]  /*9250*/  SHF.R.U32.HI R4, RZ, UR7, R5 ;  /* 0x00000007ff047c19 */ /* 0x000fe20008011605 */
[----:B------:R-:W-:Y:S01]  /*9260*/  ULDC.64 UR6, c[0x0][0x640] ;  /* 0x0001900000067ab9 */ /* 0x000fe20000000a00 */
[----:B------:R-:W-:Y:S01]  /*9270*/  IADD3 R5, P0, RZ, -R15, RZ ;  /* 0x8000000fff057210 */ /* 0x000fe20007f1e0ff */
[----:B------:R-:W0:Y:S04]  /*9280*/  F2I.U32.TRUNC.NTZ R21, R21 ;  /* 0x0000001500157305 */ /* 0x000e28000020f000 */
[----:B------:R-:W-:Y:S01]  /*9290*/  IMAD.X R4, RZ, RZ, ~R4, P0 ;  /* 0x000000ffff047224 */ /* 0x000fe200000e0e04 */
[----:B------:R-:W-:-:S03]  /*92a0*/  ISETP.NE.U32.AND P0, PT, RZ, UR6, PT ;  /* 0x00000006ff007c0c */ /* 0x000fc6000bf05070 */
[----:B------:R-:W-:Y:S01]  /*92b0*/  IMAD R4, R4, UR4, RZ ;  /* 0x0000000404047c24 */ /* 0x000fe2000f8e02ff */
[----:B------:R-:W-:-:S03]  /*92c0*/  ISETP.NE.AND.EX P0, PT, RZ, UR7, PT, P0 ;  /* 0x00000007ff007c0c */ /* 0x000fc6000bf05300 */
[C---:B------:R-:W-:Y:S01]  /*92d0*/  IMAD R7, R5.reuse, UR5, R4 ;  /* 0x0000000505077c24 */ /* 0x040fe2000f8e0204 */
[----:B------:R-:W-:Y:S01]  /*92e0*/  ULDC UR5, c[0x0][0x154] ;  /* 0x0000550000057ab9 */ /* 0x000fe20000000800 */
[----:B------:R-:W-:Y:S01]  /*92f0*/  IMAD.WIDE.U32 R4, R5, UR4, R16 ;  /* 0x0000000405047c25 */ /* 0x000fe2000f8e0010 */
[----:B------:R-:W-:-:S03]  /*9300*/  ULDC UR4, c[0x0][0x618] ;  /* 0x0001860000047ab9 */ /* 0x000fc60000000800 */
[----:B0-----:R-:W-:Y:S02]  /*9310*/  IMAD.MOV R6, RZ, RZ, -R21 ;  /* 0x000000ffff067224 */ /* 0x001fe400078e0a15 */
[----:B------:R-:W0:Y:S01]  /*9320*/  LDC R21, c[0x0][0x148] ;  /* 0x00005200ff157b82 */ /* 0x000e220000000800 */
[----:B------:R-:W-:Y:S02]  /*9330*/  IMAD.IADD R5, R5, 0x1, R7 ;  /* 0x0000000105057824 */ /* 0x000fe400078e0207 */
[----:B-1----:R-:W-:Y:S01]  /*9340*/  IMAD R19, R20, R6, R19 ;  /* 0x0000000614137224 */ /* 0x002fe200078e0213 */
[----:B--2---:R-:W-:Y:S02]  /*9350*/  I2FP.F32.U32 R6, R14 ;  /* 0x0000000e00067245 */ /* 0x004fe40000201000 */
[--C-:B------:R-:W-:Y:S02]  /*9360*/  SHF.R.U64 R20, R4, UR4, R5.reuse ;  /* 0x0000000404147c19 */ /* 0x100fe40008001205 */
[----:B------:R-:W-:Y:S01]  /*9370*/  SHF.R.U32.HI R5, RZ, UR4, R5 ;  /* 0x00000004ff057c19 */ /* 0x000fe20008011605 */
[----:B------:R-:W-:Y:S01]  /*9380*/  FMUL R6, R6, UR5 ;  /* 0x0000000506067c20 */ /* 0x000fe20008400000 */
[----:B------:R-:W-:-:S02]  /*9390*/  ULDC UR4, c[0x0][0x608] ;  /* 0x0001820000047ab9 */ /* 0x000fc40000000800 */
[--C-:B------:R-:W-:Y:S01]  /*93a0*/  SHF.R.U64 R23, R20, UR4, R5.reuse ;  /* 0x0000000414177c19 */ /* 0x100fe20008001205 */
[----:B------:R1:W2:Y:S01]  /*93b0*/  F2I.U32.TRUNC.NTZ R24, R6 ;  /* 0x0000000600187305 */ /* 0x0002a2000020f000 */
[----:B------:R-:W-:Y:S01]  /*93c0*/  SHF.R.U32.HI R4, RZ, UR4, R5 ;  /* 0x00000004ff047c19 */ /* 0x000fe20008011605 */
[----:B------:R-:W-:-:S03]  /*93d0*/  ULDC UR4, c[0x0][0x658] ;  /* 0x0001960000047ab9 */ /* 0x000fc60000000800 */
[--C-:B------:R-:W-:Y:S02]  /*93e0*/  SHF.R.U64 R22, R23, UR4, R4.reuse ;  /* 0x0000000417167c19 */ /* 0x100fe40008001204 */
[----:B------:R-:W-:-:S03]  /*93f0*/  SHF.R.U32.HI R25, RZ, UR4, R4 ;  /* 0x00000004ff197c19 */ /* 0x000fc60008011604 */
[----:B------:R-:W-:Y:S02]  /*9400*/  IMAD.MOV.U32 R4, RZ, RZ, R22 ;  /* 0x000000ffff047224 */ /* 0x000fe400078e0016 */
[----:B------:R-:W-:Y:S01]  /*9410*/  IMAD.MOV.U32 R5, RZ, RZ, R25 ;  /* 0x000000ffff057224 */ /* 0x000fe200078e0019 */
[----:B-1----:R-:W-:Y:S06]  /*9420*/  @!P0 BRA `(.L_x_241) ;  /* 0x0000000000288947 */ /* 0x002fec0003800000 */
        /* <DEDUP_REMOVED lines=10> */
.L_x_241:
[----:B------:R-:W-:Y:S01]  /*94d0*/  ISETP.NE.AND P0, PT, R2, 0x1, PT ;  /* 0x000000010200780c */ /* 0x000fe20003f05270 */
[----:B------:R-:W-:Y:S01]  /*94e0*/  ULDC UR4, c[0x0][0x648] ;  /* 0x0001920000047ab9 */ /* 0x000fe20000000800 */
[----:B------:R-:W-:Y:S01]  /*94f0*/  LOP3.LUT R23, R23, UR16, RZ, 0xc0, !PT ;  /* 0x0000001017177c12 */ /* 0x000fe2000f8ec0ff */
[----:B--2---:R-:W-:Y:S01]  /*9500*/  IMAD.MOV R24, RZ, RZ, -R24 ;  /* 0x000000ffff187224 */ /* 0x004fe200078e0a18 */
[----:B------:R-:W-:Y:S01]  /*9510*/  SHF.R.U64 R4, R4, UR4, R5 ;  /* 0x0000000404047c19 */ /* 0x000fe20008001205 */
[----:B------:R-:W-:Y:S01]  /*9520*/  ULDC UR4, c[0x0][0x638] ;  /* 0x00018e0000047ab9 */ /* 0x000fe20000000800 */
[----:B------:R-:W-:Y:S01]  /*9530*/  LOP3.LUT R7, R20, UR15, RZ, 0xc0, !PT ;  /* 0x0000000f14077c12 */ /* 0x000fe2000f8ec0ff */
[----:B------:R-:W-:Y:S02]  /*9540*/  ULDC UR5, c[0x0][0x610] ;  /* 0x0001840000057ab9 */ /* 0x000fe40000000800 */
[----:B------:R-:W-:Y:S02]  /*9550*/  IMAD.MOV R5, RZ, RZ, -R4 ;  /* 0x000000ffff057224 */ /* 0x000fe400078e0a04 */
[----:B------:R-:W-:-:S02]  /*9560*/  IMAD R4, R4, UR17, R23 ;  /* 0x0000001104047c24 */ /* 0x000fc4000f8e0217 */
[----:B0-----:R-:W-:Y:S02]  /*9570*/  @P0 IMAD R19, R21, R24, R14 ;  /* 0x0000001815130224 */ /* 0x001fe400078e020e */
[----:B------:R-:W-:Y:S01]  /*9580*/  IMAD R22, R5, UR4, R22 ;  /* 0x0000000405167c24 */ /* 0x000fe2000f8e0216 */
[----:B------:R-:W-:Y:S01]  /*9590*/  ULDC UR4, c[0x0][0x600] ;  /* 0x0001800000047ab9 */ /* 0x000fe20000000800 */
[----:B------:R-:W-:Y:S02]  /*95a0*/  IMAD R20, R4, UR5, R19 ;  /* 0x0000000504147c24 */ /* 0x000fe4000f8e0213 */
[----:B------:R-:W-:Y:S02]  /*95b0*/  IMAD R5, R22, UR4, R7 ;  /* 0x0000000416057c24 */ /* 0x000fe4000f8e0207 */
[----:B------:R-:W-:Y:S02]  /*95c0*/  IMAD.MOV.U32 R4, RZ, RZ, 0x1 ;  /* 0x00000001ff047424 */ /* 0x000fe400078e00ff */
[----:B------:R-:W-:Y:S01]  /*95d0*/  IMAD.MOV.U32 R7, RZ, RZ, R15 ;  /* 0x000000ffff077224 */ /* 0x000fe200078e000f */
[----:B------:R-:W-:-:S02]  /*95e0*/  SEL R19, R5, R20, !P0 ;  /* 0x0000001405137207 */ /* 0x000fc40004000000 */
[----:B------:R-:W-:-:S07]  /*95f0*/  SEL R20, R20, R5, !P0 ;  /* 0x0000000514147207 */ /* 0x000fce0004000000 */
.L_x_239:
[----:B------:R-:W-:Y:S05]  /*9600*/  BSYNC B1 ;  /* 0x0000000000017941 */ /* 0x000fea0003800000 */
.L_x_238:
[----:B------:R-:W-:-:S13]  /*9610*/  LOP3.LUT P0, RZ, R4, 0xff, RZ, 0xc0, !PT ;  /* 0x000000ff04ff7812 */ /* 0x000fda000780c0ff */
[----:B------:R-:W-:Y:S05]  /*9620*/  @P0 BRA `(.L_x_242) ;  /* 0xfffffff4003c0947 */ /* 0x000fea000383ffff */
[----:B------:R-:W-:Y:S05]  /*9630*/  BSYNC B0 ;  /* 0x0000000000007941 */ /* 0x000fea0003800000 */
.L_x_231:
[----:B------:R-:W-:-:S03]  /*9640*/  UMOV UR4, 0xffffffff ;  /* 0xffffffff00047882 */ /* 0x000fc60000000000 */
[----:B------:R-:W-:Y:S05]  /*9650*/  BRA.DIV UR4, `(.L_x_243) ;  /* 0x0000000a04107947 */ /* 0x000fea000b800000 */
[----:B------:R-:W-:-:S13]  /*9660*/  ELECT P6, URZ, PT ;  /* 0x00000000003f782f */ /* 0x000fda00038c0000 */
.L_x_264:
[----:B------:R-:W-:Y:S04]  /*9670*/  BSSY B0, `(.L_x_244) ;  /* 0x000006a000007945 */ /* 0x000fe80003800000 */
[----:B------:R-:W-:Y:S05]  /*9680*/  @!P6 BRA `(.L_x_245) ;  /* 0x0000000400a0e947 */ /* 0x000fea0003800000 */
[----:B------:R-:W-:-:S04]  /*9690*/  LOP3.LUT R18, R18, 0x2, RZ, 0xfc, !PT ;  /* 0x0000000212127812 */ /* 0x000fc800078efcff */
[----:B------:R-:W-:-:S13]  /*96a0*/  ISETP.NE.AND P0, PT, R18, 0x3, PT ;  /* 0x000000031200780c */ /* 0x000fda0003f05270 */
[----:B------:R-:W-:Y:S05]  /*96b0*/  @!P0 BRA `(.L_x_246) ;  /* 0x0000000000048947 */ /* 0x000fea0003800000 */
[----:B------:R-:W-:Y:S01]  /*96c0*/  BPT.TRAP 0x1 ;  /* 0x000000040000795c */ /* 0x000fe20000300000 */
.L_x_246:
[----:B------:R-:W0:Y:S01]  /*96d0*/  S2R R5, SR_CgaCtaId ;  /* 0x0000000000057919 */ /* 0x000e220000008800 */
[----:B------:R-:W-:Y:S02]  /*96e0*/  MOV R0, 0x400 ;  /* 0x0000040000007802 */ /* 0x000fe40000000f00 */
[----:B------:R-:W-:Y:S02]  /*96f0*/  SHF.L.U32 R2, R3, 0x1f, RZ ;  /* 0x0000001f03027819 */ /* 0x000fe400000006ff */
[----:B0-----:R-:W-:-:S05]  /*9700*/  LEA R5, R5, R0, 0x18 ;  /* 0x0000000005057211 */ /* 0x001fca00078ec0ff */
[----:B------:R-:W-:-:S04]  /*9710*/  VIADD R5, R5, 0x58 ;  /* 0x0000005805057836 */ /* 0x000fc80000000000 */
[C---:B------:R-:W-:Y:S02]  /*9720*/  IMAD R7, R8.reuse, 0x8, R5 ;  /* 0x0000000808077824 */ /* 0x040fe400078e0205 */
[----:B------:R-:W-:Y:S02]  /*9730*/  VIADD R8, R8, 0x1 ;  /* 0x0000000108087836 */ /* 0x000fe40000000000 */
[----:B------:R-:W0:Y:S03]  /*9740*/  SYNCS.PHASECHK.TRANS64.TRYWAIT P0, [R7+URZ], R2 ;  /* 0x00000002070075a7 */ /* 0x000e26000800017f */
[----:B------:R-:W-:-:S04]  /*9750*/  ISETP.NE.AND P1, PT, R8, 0xb, PT ;  /* 0x0000000b0800780c */ /* 0x000fc80003f25270 */
[----:B------:R-:W-:Y:S02]  /*9760*/  SEL R0, RZ, 0x1, P1 ;  /* 0x00000001ff007807 */ /* 0x000fe40000800000 */
[----:B------:R-:W-:Y:S02]  /*9770*/  SEL R8, R8, RZ, P1 ;  /* 0x000000ff08087207 */ /* 0x000fe40000800000 */
[----:B------:R-:W-:-:S03]  /*9780*/  LOP3.LUT R9, R3, R0, RZ, 0x3c, !PT ;  /* 0x0000000003097212 */ /* 0x000fc600078e3cff */
[----:B------:R-:W-:Y:S01]  /*9790*/  IMAD R6, R8, 0x8, R5 ;  /* 0x0000000808067824 */ /* 0x000fe200078e0205 */
[----:B------:R-:W-:Y:S01]  /*97a0*/  SHF.L.U32 R3, R9, 0x1f, RZ ;  /* 0x0000001f09037819 */ /* 0x000fe200000006ff */
[----:B0-----:R-:W-:Y:S06]  /*97b0*/  @!P0 BRA `(.L_x_247) ;  /* 0x0000000400d88947 */ /* 0x001fec0003800000 */
.L_x_265:
[----:B------:R-:W1:Y:S01]  /*97c0*/  SYNCS.PHASECHK.TRANS64.TRYWAIT P0, [R6+URZ], R3 ;  /* 0x00000003060075a7 */ /* 0x000e62000800017f */
[----:B------:R-:W-:-:S05]  /*97d0*/  VIADD R0, R8, 0x1 ;  /* 0x0000000108007836 */ /* 0x000fca0000000000 */
[----:B------:R-:W-:-:S04]  /*97e0*/  ISETP.NE.AND P1, PT, R0, 0xb, PT ;  /* 0x0000000b0000780c */ /* 0x000fc80003f25270 */
[----:B0-----:R-:W-:Y:S02]  /*97f0*/  SEL R2, RZ, 0x1, P1 ;  /* 0x00000001ff027807 */ /* 0x001fe40000800000 */
[----:B------:R-:W-:Y:S02]  /*9800*/  SEL R0, R0, RZ, P1 ;  /* 0x000000ff00007207 */ /* 0x000fe40000800000 */
[----:B------:R-:W-:-:S03]  /*9810*/  LOP3.LUT R9, R9, R2, RZ, 0x3c, !PT ;  /* 0x0000000209097212 */ /* 0x000fc600078e3cff */
[----:B------:R-:W-:Y:S01]  /*9820*/  IMAD R7, R0, 0x8, R5 ;  /* 0x0000000800077824 */ /* 0x000fe200078e0205 */
[----:B------:R-:W-:Y:S01]  /*9830*/  SHF.L.U32 R4, R9, 0x1f, RZ ;  /* 0x0000001f09047819 */ /* 0x000fe200000006ff */
[----:B-1----:R-:W-:Y:S06]  /*9840*/  @!P0 BRA `(.L_x_248) ;  /* 0x0000000400c88947 */ /* 0x002fec0003800000 */
.L_x_266:
[----:B------:R-:W1:Y:S01]  /*9850*/  SYNCS.PHASECHK.TRANS64.TRYWAIT P0, [R7+URZ], R4 ;  /* 0x00000004070075a7 */ /* 0x000e62000800017f */
[----:B------:R-:W-:-:S05]  /*9860*/  VIADD R0, R0, 0x1 ;  /* 0x0000000100007836 */ /* 0x000fca0000000000 */
[----:B------:R-:W-:-:S04]  /*9870*/  ISETP.NE.AND P1, PT, R0, 0xb, PT ;  /* 0x0000000b0000780c */ /* 0x000fc80003f25270 */
[----:B------:R-:W-:Y:S02]  /*9880*/  SEL R2, RZ, 0x1, P1 ;  /* 0x00000001ff027807 */ /* 0x000fe40000800000 */
[----:B------:R-:W-:Y:S02]  /*9890*/  SEL R0, R0, RZ, P1 ;  /* 0x000000ff00007207 */ /* 0x000fe40000800000 */
[----:B------:R-:W-:-:S03]  /*98a0*/  LOP3.LUT R9, R9, R2, RZ, 0x3c, !PT ;  /* 0x0000000209097212 */ /* 0x000fc600078e3cff */
[----:B0-----:R-:W-:Y:S01]  /*98b0*/  IMAD R6, R0, 0x8, R5 ;  /* 0x0000000800067824 */ /* 0x001fe200078e0205 */
[----:B------:R-:W-:Y:S01]  /*98c0*/  SHF.L.U32 R3, R9, 0x1f, RZ ;  /* 0x0000001f09037819 */ /* 0x000fe200000006ff */
[----:B-1----:R-:W-:Y:S06]  /*98d0*/  @!P0 BRA `(.L_x_249) ;  /* 0x0000000400b88947 */ /* 0x002fec0003800000 */
.L_x_267:
        /* <DEDUP_REMOVED lines=9> */
.L_x_268:
        /* <DEDUP_REMOVED lines=9> */
.L_x_269:
        /* <DEDUP_REMOVED lines=9> */
.L_x_270:
        /* <DEDUP_REMOVED lines=9> */
.L_x_271:
        /* <DEDUP_REMOVED lines=9> */
.L_x_272:
        /* <DEDUP_REMOVED lines=9> */
.L_x_273:
[----:B------:R-:W1:Y:S01]  /*9c40*/  SYNCS.PHASECHK.TRANS64.TRYWAIT P0, [R6+URZ], R3 ;  /* 0x00000003060075a7 */ /* 0x000e62000800017f */
[----:B------:R-:W-:-:S05]  /*9c50*/  VIADD R0, R0, 0x1 ;  /* 0x0000000100007836 */ /* 0x000fca0000000000 */
[----:B------:R-:W-:-:S04]  /*9c60*/  ISETP.NE.AND P1, PT, R0, 0xb, PT ;  /* 0x0000000b0000780c */ /* 0x000fc80003f25270 */
[----:B------:R-:W-:Y:S02]  /*9c70*/  SEL R2, RZ, 0x1, P1 ;  /* 0x00000001ff027807 */ /* 0x000fe40000800000 */
[----:B------:R-:W-:Y:S02]  /*9c80*/  SEL R0, R0, RZ, P1 ;  /* 0x000000ff00007207 */ /* 0x000fe40000800000 */
[----:B------:R-:W-:Y:S01]  /*9c90*/  LOP3.LUT R2, R9, R2, RZ, 0x3c, !PT ;  /* 0x0000000209027212 */ /* 0x000fe200078e3cff */
[----:B-1----:R-:W-:Y:S06]  /*9ca0*/  @!P0 BRA `(.L_x_256) ;  /* 0x0000000400508947 */ /* 0x002fec0003800000 */
.L_x_274:
[----:B------:R-:W-:Y:S01]  /*9cb0*/  IMAD R5, R0, 0x8, R5 ;  /* 0x0000000800057824 */ /* 0x000fe200078e0205 */
[----:B------:R-:W-:-:S07]  /*9cc0*/  SHF.L.U32 R0, R2, 0x1f, RZ ;  /* 0x0000001f02007819 */ /* 0x000fce00000006ff */
.L_x_257:
[----:B--2---:R2:W3:Y:S02]  /*9cd0*/  SYNCS.PHASECHK.TRANS64.TRYWAIT P0, [R5+URZ], R0 ;  /* 0x00000000050075a7 */ /* 0x0044e4000800017f */
[----:B---3--:R-:W-:Y:S05]  /*9ce0*/  @!P0 NANOSLEEP.SYNCS 0x989680 ;  /* 0x009896800000895d */ /* 0x008fea0003900000 */
[----:B------:R-:W3:Y:S02]  /*9cf0*/  @!P0 SYNCS.PHASECHK.TRANS64 P0, [R5+URZ], R0 ;  /* 0x00000000050085a7 */ /* 0x000ee4000800007f */
[----:B---3--:R-:W-:Y:S05]  /*9d00*/  @!P0 BRA `(.L_x_257) ;  /* 0xfffffffc00f08947 */ /* 0x008fea000383ffff */
.L_x_245:
[----:B------:R-:W-:Y:S05]  /*9d10*/  BSYNC B0 ;  /* 0x0000000000007941 */ /* 0x000fea0003800000 */
.L_x_244:
[----:B------:R-:W-:Y:S05]  /*9d20*/  EXIT ;  /* 0x000000000000794d */ /* 0x000fea0003800000 */
.L_x_22:
[----:B-1----:R1:W2:Y:S02]  /*9d30*/  SYNCS.PHASECHK.TRANS64.TRYWAIT P1, [R3+URZ], R0 ;  /* 0x00000000030075a7 */ /* 0x0022a4000802017f */
[----:B--2---:R-:W-:Y:S05]  /*9d40*/  @!P1 NANOSLEEP.SYNCS 0x989680 ;  /* 0x009896800000995d */ /* 0x004fea0003900000 */
[----:B------:R-:W2:Y:S02]  /*9d50*/  @!P1 SYNCS.PHASECHK.TRANS64 P1, [R3+URZ], R0 ;  /* 0x00000000030095a7 */ /* 0x000ea4000802007f */
[----:B--2---:R-:W-:Y:S05]  /*9d60*/  @!P1 BRA `(.L_x_22) ;  /* 0xfffffffc00f09947 */ /* 0x004fea000383ffff */
[----:B------:R-:W-:Y:S05]  /*9d70*/  BRA `(.L_x_21) ;  /* 0xffffff7800cc7947 */ /* 0x000fea000383ffff */
.L_x_27:
[----:B-1----:R1:W2:Y:S02]  /*9d80*/  SYNCS.PHASECHK.TRANS64.TRYWAIT P1, [R5+URZ], R4 ;  /* 0x00000004050075a7 */ /* 0x0022a4000802017f */
[----:B--2---:R-:W-:Y:S05]  /*9d90*/  @!P1 NANOSLEEP.SYNCS 0x989680 ;  /* 0x009896800000995d */ /* 0x004fea0003900000 */
[----:B------:R-:W2:Y:S02]  /*9da0*/  @!P1 SYNCS.PHASECHK.TRANS64 P1, [R5+URZ], R4 ;  /* 0x00000004050095a7 */ /* 0x000ea4000802007f */
[----:B--2---:R-:W-:Y:S05]  /*9db0*/  @!P1 BRA `(.L_x_27) ;  /* 0xfffffffc00f09947 */ /* 0x004fea000383ffff */
[----:B------:R-:W-:Y:S05]  /*9dc0*/  BRA `(.L_x_26) ;  /* 0xffffff7c00687947 */ /* 0x000fea000383ffff */
.L_x_232:
[----:B------:R-:W-:Y:S01]  /*9dd0*/  BSSY B1, `(.L_x_258) ;  /* 0x0000006000017945 */ /* 0x000fe20003800000 */
[----:B------:R-:W-:-:S07]  /*9de0*/  IMAD.MOV.U32 R15, RZ, RZ, -0x1 ;  /* 0xffffffffff0f7424 */ /* 0x000fce00078e00ff */
[----:B------:R-:W-:Y:S05]  /*9df0*/  WARPSYNC.COLLECTIVE R15, `(.L_x_259) ;  /* 0x000000000f0c7348 */ /* 0x000fea0003c00000 */
[----:B------:R-:W-:Y:S02]  /*9e00*/  ELECT P6, UR62, PT ;  /* 0x00000000003e782f */ /* 0x000fe400038c0000 */
[----:B------:R-:W-:Y:S01]  /*9e10*/  MOV R14, UR62 ;  /* 0x0000003e000e7c02 */ /* 0x000fe20008000f00 */
[----:B------:R-:W-:Y:S10]  /*9e20*/  ENDCOLLECTIVE ;  /* 0x000000000000791b */ /* 0x000ff40003800000 */
.L_x_259:
[----:B------:R-:W-:Y:S05]  /*9e30*/  BSYNC B1 ;  /* 0x0000000000017941 */ /* 0x000fea0003800000 */
.L_x_258:
[----:B------:R-:W-:Y:S05]  /*9e40*/  BRA `(.L_x_260) ;  /* 0xffffffec00407947 */ /* 0x000fea000383ffff */
.L_x_235:
[----:B0-----:R0:W1:Y:S02]  /*9e50*/  SYNCS.PHASECHK.TRANS64.TRYWAIT P0, [R21+URZ+0x58], R6 ;  /* 0x00005806150075a7 */ /* 0x001064000800017f */
[----:B-1----:R-:W-:Y:S05]  /*9e60*/  @!P0 NANOSLEEP.SYNCS 0x989680 ;  /* 0x009896800000895d */ /* 0x002fea0003900000 */
[----:B------:R-:W1:Y:S02]  /*9e70*/  @!P0 SYNCS.PHASECHK.TRANS64 P0, [R21+URZ+0x58], R6 ;  /* 0x00005806150085a7 */ /* 0x000e64000800007f */
[----:B-1----:R-:W-:Y:S05]  /*9e80*/  @!P0 BRA `(.L_x_235) ;  /* 0xfffffffc00f08947 */ /* 0x002fea000383ffff */
[----:B------:R-:W-:Y:S05]  /*9e90*/  BRA `(.L_x_261) ;  /* 0xffffffec007c7947 */ /* 0x000fea000383ffff */
.L_x_243:
[----:B------:R-:W-:Y:S01]  /*9ea0*/  BSSY B0, `(.L_x_262) ;  /* 0x0000006000007945 */ /* 0x000fe20003800000 */
[----:B------:R-:W-:-:S07]  /*9eb0*/  IMAD.MOV.U32 R15, RZ, RZ, -0x1 ;  /* 0xffffffffff0f7424 */ /* 0x000fce00078e00ff */
[----:B------:R-:W-:Y:S05]  /*9ec0*/  WARPSYNC.COLLECTIVE R15, `(.L_x_263) ;  /* 0x000000000f0c7348 */ /* 0x000fea0003c00000 */
[----:B------:R-:W-:Y:S02]  /*9ed0*/  ELECT P6, UR62, PT ;  /* 0x00000000003e782f */ /* 0x000fe400038c0000 */
[----:B------:R-:W-:Y:S01]  /*9ee0*/  MOV R14, UR62 ;  /* 0x0000003e000e7c02 */ /* 0x000fe20008000f00 */
[----:B------:R-:W-:Y:S10]  /*9ef0*/  ENDCOLLECTIVE ;  /* 0x000000000000791b */ /* 0x000ff40003800000 */
.L_x_263:
[----:B------:R-:W-:Y:S05]  /*9f00*/  BSYNC B0 ;  /* 0x0000000000007941 */ /* 0x000fea0003800000 */
.L_x_262:
[----:B------:R-:W-:Y:S05]  /*9f10*/  BRA `(.L_x_264) ;  /* 0xfffffff400d47947 */ /* 0x000fea000383ffff */
.L_x_247:
[----:B0-----:R0:W1:Y:S02]  /*9f20*/  SYNCS.PHASECHK.TRANS64.TRYWAIT P0, [R7+URZ], R2 ;  /* 0x00000002070075a7 */ /* 0x001064000800017f */
[----:B-1----:R-:W-:Y:S05]  /*9f30*/  @!P0 NANOSLEEP.SYNCS 0x989680 ;  /* 0x009896800000895d */ /* 0x002fea0003900000 */
[----:B------:R-:W1:Y:S02]  /*9f40*/  @!P0 SYNCS.PHASECHK.TRANS64 P0, [R7+URZ], R2 ;  /* 0x00000002070085a7 */ /* 0x000e64000800007f */
[----:B-1----:R-:W-:Y:S05]  /*9f50*/  @!P0 BRA `(.L_x_247) ;  /* 0xfffffffc00f08947 */ /* 0x002fea000383ffff */
[----:B------:R-:W-:Y:S05]  /*9f60*/  BRA `(.L_x_265) ;  /* 0xfffffff800147947 */ /* 0x000fea000383ffff */
.L_x_248:
[----:B0-----:R0:W1:Y:S02]  /*9f70*/  SYNCS.PHASECHK.TRANS64.TRYWAIT P0, [R6+URZ], R3 ;  /* 0x00000003060075a7 */ /* 0x001064000800017f */
[----:B-1----:R-:W-:Y:S05]  /*9f80*/  @!P0 NANOSLEEP.SYNCS 0x989680 ;  /* 0x009896800000895d */ /* 0x002fea0003900000 */
[----:B------:R-:W1:Y:S02]  /*9f90*/  @!P0 SYNCS.PHASECHK.TRANS64 P0, [R6+URZ], R3 ;  /* 0x00000003060085a7 */ /* 0x000e64000800007f */
[----:B-1----:R-:W-:Y:S05]  /*9fa0*/  @!P0 BRA `(.L_x_248) ;  /* 0xfffffffc00f08947 */ /* 0x002fea000383ffff */
[----:B------:R-:W-:Y:S05]  /*9fb0*/  BRA `(.L_x_266) ;  /* 0xfffffff800247947 */ /* 0x000fea000383ffff */
.L_x_249:
[----:B0-----:R0:W1:Y:S02]  /*9fc0*/  SYNCS.PHASECHK.TRANS64.TRYWAIT P0, [R7+URZ], R4 ;  /* 0x00000004070075a7 */ /* 0x001064000800017f */
[----:B-1----:R-:W-:Y:S05]  /*9fd0*/  @!P0 NANOSLEEP.SYNCS 0x989680 ;  /* 0x009896800000895d */ /* 0x002fea0003900000 */
[----:B------:R-:W1:Y:S02]  /*9fe0*/  @!P0 SYNCS.PHASECHK.TRANS64 P0, [R7+URZ], R4 ;  /* 0x00000004070085a7 */ /* 0x000e64000800007f */
[----:B-1----:R-:W-:Y:S05]  /*9ff0*/  @!P0 BRA `(.L_x_249) ;  /* 0xfffffffc00f08947 */ /* 0x002fea000383ffff */
[----:B------:R-:W-:Y:S05]  /*a000*/  BRA `(.L_x_267) ;  /* 0xfffffff800347947 */ /* 0x000fea000383ffff */
.L_x_250:
[----:B0-----:R0:W1:Y:S02]  /*a010*/  SYNCS.PHASECHK.TRANS64.TRYWAIT P0, [R6+URZ], R3 ;  /* 0x00000003060075a7 */ /* 0x001064000800017f */
[----:B-1----:R-:W-:Y:S05]  /*a020*/  @!P0 NANOSLEEP.SYNCS 0x989680 ;  /* 0x009896800000895d */ /* 0x002fea0003900000 */
[----:B------:R-:W1:Y:S02]  /*a030*/  @!P0 SYNCS.PHASECHK.TRANS64 P0, [R6+URZ], R3 ;  /* 0x00000003060085a7 */ /* 0x000e64000800007f */
[----:B-1----:R-:W-:Y:S05]  /*a040*/  @!P0 BRA `(.L_x_250) ;  /* 0xfffffffc00f08947 */ /* 0x002fea000383ffff */
[----:B------:R-:W-:Y:S05]  /*a050*/  BRA `(.L_x_268) ;  /* 0xfffffff800447947 */ /* 0x000fea000383ffff */
.L_x_251:
[----:B0-----:R0:W1:Y:S02]  /*a060*/  SYNCS.PHASECHK.TRANS64.TRYWAIT P0, [R7+URZ], R4 ;  /* 0x00000004070075a7 */ /* 0x001064000800017f */
[----:B-1----:R-:W-:Y:S05]  /*a070*/  @!P0 NANOSLEEP.SYNCS 0x989680 ;  /* 0x009896800000895d */ /* 0x002fea0003900000 */
[----:B------:R-:W1:Y:S02]  /*a080*/  @!P0 SYNCS.PHASECHK.TRANS64 P0, [R7+URZ], R4 ;  /* 0x00000004070085a7 */ /* 0x000e64000800007f */
[----:B-1----:R-:W-:Y:S05]  /*a090*/  @!P0 BRA `(.L_x_251) ;  /* 0xfffffffc00f08947 */ /* 0x002fea000383ffff */
[----:B------:R-:W-:Y:S05]  /*a0a0*/  BRA `(.L_x_269) ;  /* 0xfffffff800547947 */ /* 0x000fea000383ffff */
.L_x_252:
[----:B0-----:R0:W1:Y:S02]  /*a0b0*/  SYNCS.PHASECHK.TRANS64.TRYWAIT P0, [R6+URZ], R3 ;  /* 0x00000003060075a7 */ /* 0x001064000800017f */
[----:B-1----:R-:W-:Y:S05]  /*a0c0*/  @!P0 NANOSLEEP.SYNCS 0x989680 ;  /* 0x009896800000895d */ /* 0x002fea0003900000 */
[----:B------:R-:W1:Y:S02]  /*a0d0*/  @!P0 SYNCS.PHASECHK.TRANS64 P0, [R6+URZ], R3 ;  /* 0x00000003060085a7 */ /* 0x000e64000800007f */
[----:B-1----:R-:W-:Y:S05]  /*a0e0*/  @!P0 BRA `(.L_x_252) ;  /* 0xfffffffc00f08947 */ /* 0x002fea000383ffff */
[----:B------:R-:W-:Y:S05]  /*a0f0*/  BRA `(.L_x_270) ;  /* 0xfffffff800647947 */ /* 0x000fea000383ffff */
.L_x_253:
[----:B0-----:R0:W1:Y:S02]  /*a100*/  SYNCS.PHASECHK.TRANS64.TRYWAIT P0, [R7+URZ], R4 ;  /* 0x00000004070075a7 */ /* 0x001064000800017f */
[----:B-1----:R-:W-:Y:S05]  /*a110*/  @!P0 NANOSLEEP.SYNCS 0x989680 ;  /* 0x009896800000895d */ /* 0x002fea0003900000 */
[----:B------:R-:W1:Y:S02]  /*a120*/  @!P0 SYNCS.PHASECHK.TRANS64 P0, [R7+URZ], R4 ;  /* 0x00000004070085a7 */ /* 0x000e64000800007f */
[----:B-1----:R-:W-:Y:S05]  /*a130*/  @!P0 BRA `(.L_x_253) ;  /* 0xfffffffc00f08947 */ /* 0x002fea000383ffff */
[----:B------:R-:W-:Y:S05]  /*a140*/  BRA `(.L_x_271) ;  /* 0xfffffff800747947 */ /* 0x000fea000383ffff */
.L_x_254:
[----:B0-----:R0:W1:Y:S02]  /*a150*/  SYNCS.PHASECHK.TRANS64.TRYWAIT P0, [R6+URZ], R3 ;  /* 0x00000003060075a7 */ /* 0x001064000800017f */
[----:B-1----:R-:W-:Y:S05]  /*a160*/  @!P0 NANOSLEEP.SYNCS 0x989680 ;  /* 0x009896800000895d */ /* 0x002fea0003900000 */
[----:B------:R-:W1:Y:S02]  /*a170*/  @!P0 SYNCS.PHASECHK.TRANS64 P0, [R6+URZ], R3 ;  /* 0x00000003060085a7 */ /* 0x000e64000800007f */
[----:B-1----:R-:W-:Y:S05]  /*a180*/  @!P0 BRA `(.L_x_254) ;  /* 0xfffffffc00f08947 */ /* 0x002fea000383ffff */
[----:B------:R-:W-:Y:S05]  /*a190*/  BRA `(.L_x_272) ;  /* 0xfffffff800847947 */ /* 0x000fea000383ffff */
.L_x_255:
[----:B0-----:R0:W1:Y:S02]  /*a1a0*/  SYNCS.PHASECHK.TRANS64.TRYWAIT P0, [R7+URZ], R4 ;  /* 0x00000004070075a7 */ /* 0x001064000800017f */
[----:B-1----:R-:W-:Y:S05]  /*a1b0*/  @!P0 NANOSLEEP.SYNCS 0x989680 ;  /* 0x009896800000895d */ /* 0x002fea0003900000 */
[----:B------:R-:W1:Y:S02]  /*a1c0*/  @!P0 SYNCS.PHASECHK.TRANS64 P0, [R7+URZ], R4 ;  /* 0x00000004070085a7 */ /* 0x000e64000800007f */
[----:B-1----:R-:W-:Y:S05]  /*a1d0*/  @!P0 BRA `(.L_x_255) ;  /* 0xfffffffc00f08947 */ /* 0x002fea000383ffff */
[----:B------:R-:W-:Y:S05]  /*a1e0*/  BRA `(.L_x_273) ;  /* 0xfffffff800947947 */ /* 0x000fea000383ffff */
.L_x_256:
[----:B-1----:R1:W2:Y:S02]  /*a1f0*/  SYNCS.PHASECHK.TRANS64.TRYWAIT P0, [R6+URZ], R3 ;  /* 0x00000003060075a7 */ /* 0x0022a4000800017f */
[----:B--2---:R-:W-:Y:S05]  /*a200*/  @!P0 NANOSLEEP.SYNCS 0x989680 ;  /* 0x009896800000895d */ /* 0x004fea0003900000 */
[----:B------:R-:W2:Y:S02]  /*a210*/  @!P0 SYNCS.PHASECHK.TRANS64 P0, [R6+URZ], R3 ;  /* 0x00000003060085a7 */ /* 0x000ea4000800007f */
[----:B--2---:R-:W-:Y:S05]  /*a220*/  @!P0 BRA `(.L_x_256) ;  /* 0xfffffffc00f08947 */ /* 0x004fea000383ffff */
[----:B------:R-:W-:Y:S05]  /*a230*/  BRA `(.L_x_274) ;  /* 0xfffffff8009c7947 */ /* 0x000fea000383ffff */
.L_x_275:
[----:B------:R-:W-:-:S00]  /*a240*/  BRA `(.L_x_275) ;  /* 0xfffffffc00fc7947 */ /* 0x000fc0000383ffff */
[----:B------:R-:W-:-:S00]  /*a250*/  NOP ;  /* 0x0000000000007918 */ /* 0x000fc00000000000 */
        /* <DEDUP_REMOVED lines=10> */
.L_x_276:


//--------------------- .nv.global.init           --------------------------
	.section	.nv.global.init,"aw",@progbits
.nv.global.init:
	.type		$str$22,@object
	.size		$str$22,($str$23 - $str$22)
$str$22:
        /*0000*/ 	.byte	0x6b, 0x5f, 0x74, 0x69, 0x6c, 0x65, 0x5f, 0x63, 0x6f, 0x75, 0x6e, 0x74, 0x20, 0x3e, 0x3d, 0x20
        /*0010*/ 	.byte	0x31, 0x00
	.type		$str$23,@object
	.size		$str$23,(__unnamed_1 - $str$23)
$str$23:
        /*0012*/ 	.byte	0x2f, 0x74, 0x6d, 0x70, 0x2f, 0x63, 0x75, 0x74, 0x6c, 0x61, 0x73, 0x73, 0x5f, 0x73, 0x77, 0x65
        /*0022*/ 	.byte	0x65, 0x70, 0x5f, 0x73, 0x72, 0x63, 0x2f, 0x69, 0x6e, 0x63, 0x6c, 0x75, 0x64, 0x65, 0x2f, 0x63
        /*0032*/ 	.byte	0x75, 0x74, 0x6c, 0x61, 0x73, 0x73, 0x2f, 0x67, 0x65, 0x6d, 0x6d, 0x2f, 0x63, 0x6f, 0x6c, 0x6c
        /*0042*/ 	.byte	0x65, 0x63, 0x74, 0x69, 0x76, 0x65, 0x2f, 0x73, 0x6d, 0x39, 0x30, 0x5f, 0x6d, 0x6d, 0x61, 0x5f
        /*0052*/ 	.byte	0x74, 0x6d, 0x61, 0x5f, 0x67, 0x6d, 0x6d, 0x61, 0x5f, 0x73, 0x73, 0x5f, 0x77, 0x61, 0x72, 0x70
        /*0062*/ 	.byte	0x73, 0x70, 0x65, 0x63, 0x69, 0x61, 0x6c, 0x69, 0x7a, 0x65, 0x64, 0x2e, 0x68, 0x70, 0x70, 0x00
	.type		__unnamed_1,@object
	.size		__unnamed_1,(.L_0 - __unnamed_1)
__unnamed_1:
        /*0072*/ 	.byte	0x76, 0x6f, 0x69, 0x64, 0x20, 0x63, 0x75, 0x74, 0x6c, 0x61, 0x73, 0x73, 0x3a, 0x3a, 0x67, 0x65
        /* <DEDUP_REMOVED lines=181> */
.L_0:


//--------------------- .nv.shared._ZN7cutlass13device_kernelINS_4gemm6kernel13GemmUniversalIN4cute5tupleIJiiiiEEENS1_10collective13CollectiveMmaINS1_34MainloopSm90TmaGmmaWarpSpecializedILi11ENS5_IJNS4_1CILi2EEENSA_ILi1EEESC_EEENS1_35KernelTmaWarpSpecializedCooperativeEEENS5_IJNSA_ILi128EEENSA_ILi192EEENSA_ILi32EEEEEENS_10bfloat16_tENS5_IJlSC_lEEESK_SL_NS4_8TiledMMAINS4_8MMA_AtomIJNS4_4SM904GMMA28MMA_64x192x16_F32BF16BF16_SSILNSP_5MajorE0ELSR_0ELNSP_7ScaleInE1ELSS_1EEEEEENS4_6LayoutISD_NS5_IJSC_NSA_ILi0EEESW_EEEEENS5_IJNS4_10UnderscoreESZ_SZ_EEEEENS4_13SM90_TMA_LOADENS4_14ComposedLayoutINS4_7SwizzleILi2ELi4ELi3EEENS4_18smem_ptr_flag_bitsILi16EEENSV_INS5_IJNSA_ILi8EEESI_EEENS5_IJSI_SC_EEEEEEEvNS4_8identityENS4_23SM90_TMA_LOAD_MULTICASTES1C_vS1D_EENS_8epilogue10collective6detail29Sm90TmaWarpSpecializedAdapterINS1H_15DefaultEpilogueISK_SL_SL_NS1G_6thread17LinearCombinationISK_Li1EffLNS1L_9ScaleType4KindE0ELNS_15FloatRoundStyleE2ESK_EENS1_15EpilogueDefaultEEEEEvvEEEEvNT_6ParamsE --------------------------
	.section	.nv.shared._ZN7cutlass13device_kernelINS_4gemm6kernel13GemmUniversalIN4cute5tupleIJiiiiEEENS1_10collective13CollectiveMmaINS1_34MainloopSm90TmaGmmaWarpSpecializedILi11ENS5_IJNS4_1CILi2EEENSA_ILi1EEESC_EEENS1_35KernelTmaWarpSpecializedCooperativeEEENS5_IJNSA_ILi128EEENSA_ILi192EEENSA_ILi32EEEEEENS_10bfloat16_tENS5_IJlSC_lEEESK_SL_NS4_8TiledMMAINS4_8MMA_AtomIJNS4_4SM904GMMA28MMA_64x192x16_F32BF16BF16_SSILNSP_5MajorE0ELSR_0ELNSP_7ScaleInE1ELSS_1EEEEEENS4_6LayoutISD_NS5_IJSC_NSA_ILi0EEESW_EEEEENS5_IJNS4_10UnderscoreESZ_SZ_EEEEENS4_13SM90_TMA_LOADENS4_14ComposedLayoutINS4_7SwizzleILi2ELi4ELi3EEENS4_18smem_ptr_flag_bitsILi16EEENSV_INS5_IJNSA_ILi8EEESI_EEENS5_IJSI_SC_EEEEEEEvNS4_8identityENS4_23SM90_TMA_LOAD_MULTICASTES1C_vS1D_EENS_8epilogue10collective6detail29Sm90TmaWarpSpecializedAdapterINS1H_15DefaultEpilogueISK_SL_SL_NS1G_6thread17LinearCombinationISK_Li1EffLNS1L_9ScaleType4KindE0ELNS_15FloatRoundStyleE2ESK_EENS1_15EpilogueDefaultEEEEEvvEEEEvNT_6ParamsE,"aw",@nobits
	.sectionflags	@""
	.align	16
	.zero		1024


//--------------------- .nv.shared.reserved.0     --------------------------
	.section	.nv.shared.reserved.0,"aw",@nobits
	.weak		__nv_reservedSMEM_offset_0_alias
	.size		__nv_reservedSMEM_offset_0_alias, 0, 0
	.other		__nv_reservedSMEM_offset_0_alias,@"STO_CUDA_RESERVED_SHARED STV_DEFAULT"
__nv_reservedSMEM_offset_0_alias:
	.zero		0


//--------------------- .nv.global                --------------------------
	.section	.nv.global,"aw",@nobits
.nv.global:
	.type		_ZN39_INTERNAL_a12917ae_4_k_cu_c822a1b7_85204cute1_E,@object
	.size		_ZN39_INTERNAL_a12917ae_4_k_cu_c822a1b7_85204cute1_E,(_ZN39_INTERNAL_a12917ae_4_k_cu_c822a1b7_85204cuda3std3__45__cpo6cbeginE - _ZN39_INTERNAL_a12917ae_4_k_cu_c822a1b7_85204cute1_E)
_ZN39_INTERNAL_a12917ae_4_k_cu_c822a1b7_85204cute1_E:
	.zero		1
	.type		_ZN39_INTERNAL_a12917ae_4_k_cu_c822a1b7_85204cuda3std3__45__cpo6cbeginE,@object
	.size		_ZN39_INTERNAL_a12917ae_4_k_cu_c822a1b7_85204cuda3std3__45__cpo6cbeginE,(_ZN39_INTERNAL_a12917ae_4_k_cu_c822a1b7_85204cuda3std3__48in_placeE - _ZN39_INTERNAL_a12917ae_4_k_cu_c822a1b7_85204cuda3std3__45__cpo6cbeginE)
_ZN39_INTERNAL_a12917ae_4_k_cu_c822a1b7_85204cuda3std3__45__cpo6cbeginE:
	.zero		1
	.type		_ZN39_INTERNAL_a12917ae_4_k_cu_c822a1b7_85204cuda3std3__48in_placeE,@object
	.size		_ZN39_INTERNAL_a12917ae_4_k_cu_c822a1b7_85204cuda3std3__48in_placeE,(_ZN39_INTERNAL_a12917ae_4_k_cu_c822a1b7_85204cuda3std6ranges3__45__cpo9iter_moveE - _ZN39_INTERNAL_a12917ae_4_k_cu_c822a1b7_85204cuda3std3__48in_placeE)
_ZN39_INTERNAL_a12917ae_4_k_cu_c822a1b7_85204cuda3std3__48in_placeE:
	.zero		1
	.type		_ZN39_INTERNAL_a12917ae_4_k_cu_c822a1b7_85204cuda3std6ranges3__45__cpo9iter_moveE,@object
	.size		_ZN39_INTERNAL_a12917ae_4_k_cu_c822a1b7_85204cuda3std6ranges3__45__cpo9iter_moveE,(_ZN39_INTERNAL_a12917ae_4_k_cu_c822a1b7_85204cuda3std3__45__cpo5beginE - _ZN39_INTERNAL_a12917ae_4_k_cu_c822a1b7_85204cuda3std6ranges3__45__cpo9iter_moveE)
_ZN39_INTERNAL_a12917ae_4_k_cu_c822a1b7_85204cuda3std6ranges3__45__cpo9iter_moveE:
	.zero		1
	.type		_ZN39_INTERNAL_a12917ae_4_k_cu_c822a1b7_85204cuda3std3__45__cpo5beginE,@object
	.size		_ZN39_INTERNAL_a12917ae_4_k_cu_c822a1b7_85204cuda3std3__45__cpo5beginE,(_ZN39_INTERNAL_a12917ae_4_k_cu_c822a1b7_85204cuda3std3__441_GLOBAL__N__a12917ae_4_k_cu_c822a1b7_85206ignoreE - _ZN39_INTERNAL_a12917ae_4_k_cu_c822a1b7_85204cuda3std3__45__cpo5beginE)
_ZN39_INTERNAL_a12917ae_4_k_cu_c822a1b7_85204cuda3std3__45__cpo5beginE:
	.zero		1
	.type		_ZN39_INTERNAL_a12917ae_4_k_cu_c822a1b7_85204cuda3std3__441_GLOBAL__N__a12917ae_4_k_cu_c822a1b7_85206ignoreE,@object
	.size		_ZN39_INTERNAL_a12917ae_4_k_cu_c822a1b7_85204cuda3std3__441_GLOBAL__N__a12917ae_4_k_cu_c822a1b7_85206ignoreE,(_ZN39_INTERNAL_a12917ae_4_k_cu_c822a1b7_85204cute7productE - _ZN39_INTERNAL_a12917ae_4_k_cu_c822a1b7_85204cuda3std3__441_GLOBAL__N__a12917ae_4_k_cu_c822a1b7_85206ignoreE)
_ZN39_INTERNAL_a12917ae_4_k_cu_c822a1b7_85204cuda3std3__441_GLOBAL__N__a12917ae_4_k_cu_c822a1b7_85206ignoreE:
	.zero		1
	.type		_ZN39_INTERNAL_a12917ae_4_k_cu_c822a1b7_85204cute7productE,@object
	.size		_ZN39_INTERNAL_a12917ae_4_k_cu_c822a1b7_85204cute7productE,(_ZN39_INTERNAL_a12917ae_4_k_cu_c822a1b7_85204cuda3std3__45__cpo3endE - _ZN39_INTERNAL_a12917ae_4_k_cu_c822a1b7_85204cute7productE)
_ZN39_INTERNAL_a12917ae_4_k_cu_c822a1b7_85204cute7productE:
	.zero		1
	.type		_ZN39_INTERNAL_a12917ae_4_k_cu_c822a1b7_85204cuda3std3__45__cpo3endE,@object
	.size		_ZN39_INTERNAL_a12917ae_4_k_cu_c822a1b7_85204cuda3std3__45__cpo3endE,(_ZN39_INTERNAL_a12917ae_4_k_cu_c822a1b7_85204cuda3std3__419piecewise_constructE - _ZN39_INTERNAL_a12917ae_4_k_cu_c822a1b7_85204cuda3std3__45__cpo3endE)
_ZN39_INTERNAL_a12917ae_4_k_cu_c822a1b7_85204cuda3std3__45__cpo3endE:
	.zero		1
	.type		_ZN39_INTERNAL_a12917ae_4_k_cu_c822a1b7_85204cuda3std3__419piecewise_constructE,@object
	.size		_ZN39_INTERNAL_a12917ae_4_k_cu_c822a1b7_85204cuda3std3__419piecewise_constructE,(_ZN39_INTERNAL_a12917ae_4_k_cu_c822a1b7_85204cuda3std3__45__cpo4cendE - _ZN39_INTERNAL_a12917ae_4_k_cu_c822a1b7_85204cuda3std3__419piecewise_constructE)
_ZN39_INTERNAL_a12917ae_4_k_cu_c822a1b7_85204cuda3std3__419piecewise_constructE:
	.zero		1
	.type		_ZN39_INTERNAL_a12917ae_4_k_cu_c822a1b7_85204cuda3std3__45__cpo4cendE,@object
	.size		_ZN39_INTERNAL_a12917ae_4_k_cu_c822a1b7_85204cuda3std3__45__cpo4cendE,(_ZN39_INTERNAL_a12917ae_4_k_cu_c822a1b7_85204cuda3std6ranges3__45__cpo4swapE - _ZN39_INTERNAL_a12917ae_4_k_cu_c822a1b7_85204cuda3std3__45__cpo4cendE)
_ZN39_INTERNAL_a12917ae_4_k_cu_c822a1b7_85204cuda3std3__45__cpo4cendE:
	.zero		1
	.type		_ZN39_INTERNAL_a12917ae_4_k_cu_c822a1b7_85204cuda3std6ranges3__45__cpo4swapE,@object
	.size		_ZN39_INTERNAL_a12917ae_4_k_cu_c822a1b7_85204cuda3std6ranges3__45__cpo4swapE,(.L_8 - _ZN39_INTERNAL_a12917ae_4_k_cu_c822a1b7_85204cuda3std6ranges3__45__cpo4swapE)
_ZN39_INTERNAL_a12917ae_4_k_cu_c822a1b7_85204cuda3std6ranges3__45__cpo4swapE:
	.zero		1
.L_8:


//--------------------- .nv.constant0._ZN7cutlass13device_kernelINS_4gemm6kernel13GemmUniversalIN4cute5tupleIJiiiiEEENS1_10collective13CollectiveMmaINS1_34MainloopSm90TmaGmmaWarpSpecializedILi11ENS5_IJNS4_1CILi2EEENSA_ILi1EEESC_EEENS1_35KernelTmaWarpSpecializedCooperativeEEENS5_IJNSA_ILi128EEENSA_ILi192EEENSA_ILi32EEEEEENS_10bfloat16_tENS5_IJlSC_lEEESK_SL_NS4_8TiledMMAINS4_8MMA_AtomIJNS4_4SM904GMMA28MMA_64x192x16_F32BF16BF16_SSILNSP_5MajorE0ELSR_0ELNSP_7ScaleInE1ELSS_1EEEEEENS4_6LayoutISD_NS5_IJSC_NSA_ILi0EEESW_EEEEENS5_IJNS4_10UnderscoreESZ_SZ_EEEEENS4_13SM90_TMA_LOADENS4_14ComposedLayoutINS4_7SwizzleILi2ELi4ELi3EEENS4_18smem_ptr_flag_bitsILi16EEENSV_INS5_IJNSA_ILi8EEESI_EEENS5_IJSI_SC_EEEEEEEvNS4_8identityENS4_23SM90_TMA_LOAD_MULTICASTES1C_vS1D_EENS_8epilogue10collective6detail29Sm90TmaWarpSpecializedAdapterINS1H_15DefaultEpilogueISK_SL_SL_NS1G_6thread17LinearCombinationISK_Li1EffLNS1L_9ScaleType4KindE0ELNS_15FloatRoundStyleE2ESK_EENS1_15EpilogueDefaultEEEEEvvEEEEvNT_6ParamsE --------------------------
	.section	.nv.constant0._ZN7cutlass13device_kernelINS_4gemm6kernel13GemmUniversalIN4cute5tupleIJiiiiEEENS1_10collective13CollectiveMmaINS1_34MainloopSm90TmaGmmaWarpSpecializedILi11ENS5_IJNS4_1CILi2EEENSA_ILi1EEESC_EEENS1_35KernelTmaWarpSpecializedCooperativeEEENS5_IJNSA_ILi128EEENSA_ILi192EEENSA_ILi32EEEEEENS_10bfloat16_tENS5_IJlSC_lEEESK_SL_NS4_8TiledMMAINS4_8MMA_AtomIJNS4_4SM904GMMA28MMA_64x192x16_F32BF16BF16_SSILNSP_5MajorE0ELSR_0ELNSP_7ScaleInE1ELSS_1EEEEEENS4_6LayoutISD_NS5_IJSC_NSA_ILi0EEESW_EEEEENS5_IJNS4_10UnderscoreESZ_SZ_EEEEENS4_13SM90_TMA_LOADENS4_14ComposedLayoutINS4_7SwizzleILi2ELi4ELi3EEENS4_18smem_ptr_flag_bitsILi16EEENSV_INS5_IJNSA_ILi8EEESI_EEENS5_IJSI_SC_EEEEEEEvNS4_8identityENS4_23SM90_TMA_LOAD_MULTICASTES1C_vS1D_EENS_8epilogue10collective6detail29Sm90TmaWarpSpecializedAdapterINS1H_15DefaultEpilogueISK_SL_SL_NS1G_6thread17LinearCombinationISK_Li1EffLNS1L_9ScaleType4KindE0ELNS_15FloatRoundStyleE2ESK_EENS1_15EpilogueDefaultEEEEEvvEEEEvNT_6ParamsE,"a",@progbits
	.sectionflags	@""
	.align	4
.nv.constant0._ZN7cutlass13device_kernelINS_4gemm6kernel13GemmUniversalIN4cute5tupleIJiiiiEEENS1_10collective13CollectiveMmaINS1_34MainloopSm90TmaGmmaWarpSpecializedILi11ENS5_IJNS4_1CILi2EEENSA_ILi1EEESC_EEENS1_35KernelTmaWarpSpecializedCooperativeEEENS5_IJNSA_ILi128EEENSA_ILi192EEENSA_ILi32EEEEEENS_10bfloat16_tENS5_IJlSC_lEEESK_SL_NS4_8TiledMMAINS4_8MMA_AtomIJNS4_4SM904GMMA28MMA_64x192x16_F32BF16BF16_SSILNSP_5MajorE0ELSR_0ELNSP_7ScaleInE1ELSS_1EEEEEENS4_6LayoutISD_NS5_IJSC_NSA_ILi0EEESW_EEEEENS5_IJNS4_10UnderscoreESZ_SZ_EEEEENS4_13SM90_TMA_LOADENS4_14ComposedLayoutINS4_7SwizzleILi2ELi4ELi3EEENS4_18smem_ptr_flag_bitsILi16EEENSV_INS5_IJNSA_ILi8EEESI_EEENS5_IJSI_SC_EEEEEEEvNS4_8identityENS4_23SM90_TMA_LOAD_MULTICASTES1C_vS1D_EENS_8epilogue10collective6detail29Sm90TmaWarpSpecializedAdapterINS1H_15DefaultEpilogueISK_SL_SL_NS1G_6thread17LinearCombinationISK_Li1EffLNS1L_9ScaleType4KindE0ELNS_15FloatRoundStyleE2ESK_EENS1_15EpilogueDefaultEEEEEvvEEEEvNT_6ParamsE:
	.zero		1664


//--------------------- SYMBOLS --------------------------

	.type		.nv.reservedSmem.offset0,@object
	.size		.nv.reservedSmem.offset0,0x4
	.type		__assertfail,@function
